def gluon_tcgen05(
    a_ptr,
    b_ptr,
    c_ptr,
    M,
    N,
    K,
    stride_am,
    stride_bk,
    stride_cm,
    BLOCK_M: gl.constexpr,
    BLOCK_N: gl.constexpr,
    BLOCK_K: gl.constexpr,
    DTYPE: gl.constexpr,
    A_LAYOUT: gl.constexpr,
    B_LAYOUT: gl.constexpr,
    C_LAYOUT: gl.constexpr,
    B_SHAPE: gl.constexpr,
    TMEM_LAYOUT: gl.constexpr,
    TMEM_REG: gl.constexpr,
    TRANS_B: gl.constexpr,
    NUM_BUFFERS: gl.constexpr,
):
    a_desc = tma.make_tensor_descriptor(
        a_ptr, [M, K], [stride_am, 1], [BLOCK_M, BLOCK_K], A_LAYOUT
    )
    b_desc = tma.make_tensor_descriptor(
        b_ptr,
        [N, K] if TRANS_B else [K, N],
        [stride_bk, 1],
        B_SHAPE,
        B_LAYOUT,
    )
    c_desc = tma.make_tensor_descriptor(
        c_ptr, [M, N], [stride_cm, 1], [BLOCK_M, BLOCK_N], C_LAYOUT
    )

    a_bufs = gl.allocate_shared_memory(
        DTYPE, [NUM_BUFFERS, BLOCK_M, BLOCK_K], A_LAYOUT
    )
    b_bufs = gl.allocate_shared_memory(DTYPE, [NUM_BUFFERS] + B_SHAPE, B_LAYOUT)

    pid_m = gl.program_id(0)
    pid_n = gl.program_id(1)
    off_m = pid_m * BLOCK_M
    off_n = pid_n * BLOCK_N

    tma_bars = gl.allocate_shared_memory(
        gl.int64, [NUM_BUFFERS, 1], mbarrier.MBarrierLayout()
    )
    mma_bars = gl.allocate_shared_memory(
        gl.int64, [NUM_BUFFERS, 1], mbarrier.MBarrierLayout()
    )
    for i in gl.static_range(NUM_BUFFERS):
        mbarrier.init(tma_bars.index(i), count=1)
        mbarrier.init(mma_bars.index(i), count=1)

    acc_tmem = allocate_tensor_memory(gl.float32, [BLOCK_M, BLOCK_N], TMEM_LAYOUT)
    idx = 0
    phase = 0
    use_acc = False
    for k in range(0, K, BLOCK_K):
        a = a_bufs.index(idx)
        b = b_bufs.index(idx)
        tma_bar = tma_bars.index(idx)
        mma_bar = mma_bars.index(idx)
        mbarrier.expect(
            tma_bar, a_desc.block_type.nbytes + b_desc.block_type.nbytes
        )
        tma.async_copy_global_to_shared(a_desc, [off_m, k], tma_bar, a)
        tma.async_copy_global_to_shared(
            b_desc, [off_n, k] if TRANS_B else [k, off_n], tma_bar, b
        )
        mbarrier.wait(tma_bar, phase=phase)

        if TRANS_B:
            b = b.permute((1, 0))
        tcgen05_mma(a, b, acc_tmem, use_acc=use_acc)
        tcgen05_commit(mma_bar)
        mbarrier.wait(mma_bar, phase=phase)
        use_acc = True

        idx += 1
        if idx == NUM_BUFFERS:
            idx = 0
            phase ^= 1

    for i in gl.static_range(NUM_BUFFERS):
        mbarrier.invalidate(tma_bars.index(i))
        mbarrier.invalidate(mma_bars.index(i))

    acc = acc_tmem.load(TMEM_REG)
    c_smem = gl.allocate_shared_memory(DTYPE, [BLOCK_M, BLOCK_N], C_LAYOUT)
    c_smem.store(acc.to(DTYPE))
    fence_async_shared()
    tma.async_copy_shared_to_global(c_desc, [off_m, off_n], c_smem)
    tma.store_wait(pendings=0)

# config = {"BLOCK_K": 32, "BLOCK_M": 128, "BLOCK_N": 64, "arch": "sm_100", "dtype": "bf16", "num_buffers": 2, "num_warps": 4, "trans_b": 0}
# arch = sm_100


// ===== COMPILED SASS (sm_100a) =====

	.target	sm_100a

	.elftype	@"ET_EXEC"


//--------------------- .note.nv.tkinfo           --------------------------
	.section	.note.nv.tkinfo,"",@"SHT_NOTE"
	.sectionflags	@"SHF_NOTE_NV_TKINFO"
	.tkinfo
        /*0018*/ 	.word	0x00000081
        /*0030*/ 	.string	""
        /*0030*/ 	.string	"ptxas-blackwell"
        /*0030*/ 	.string	"Cuda compilation tools, release 12.9, V12.9.86"
        /*0030*/ 	.string	"Build cuda_12.9.r12.9/compiler.36037853_0"
        /*0030*/ 	.string	"-v  -suppress-debug-info  -lineinfo  -arch sm_100a "



//--------------------- .note.nv.cuver            --------------------------
	.section	.note.nv.cuver,"",@"SHT_NOTE"
	.sectionflags	@"SHF_NOTE_NV_CUVER"
        /*0018*/ 	.short	0x0001
        /*001a*/ 	.short	0x0064
        /*001c*/ 	.short	0x0001
        /*001e*/ 	.short	0x0000
        /*0020*/ 	.short	0x0001
        /*0022*/ 	.short	0x0000


//--------------------- .nv.info                  --------------------------
	.section	.nv.info,"",@"SHT_CUDA_INFO"
	.align	4


	//----- nvinfo : EIATTR_REGCOUNT
	.align		4
        /*0000*/ 	.byte	0x04, 0x2f
        /*0002*/ 	.short	(.L_4 - .L_3)
	.align		4
.L_3:
        /*0004*/ 	.word	index@(gluon_tcgen05)
        /*0008*/ 	.word	0x00000047


	//----- nvinfo : EIATTR_FRAME_SIZE
	.align		4
.L_4:
        /*000c*/ 	.byte	0x04, 0x11
        /*000e*/ 	.short	(.L_6 - .L_5)
	.align		4
.L_5:
        /*0010*/ 	.word	index@($__internal_2_$__cuda_sm10x_tcgen05_guardrail_trap_unallocated_columns_being_dealloced)
        /*0014*/ 	.word	0x00000000


	//----- nvinfo : EIATTR_FRAME_SIZE
	.align		4
.L_6:
        /*0018*/ 	.byte	0x04, 0x11
        /*001a*/ 	.short	(.L_8 - .L_7)
	.align		4
.L_7:
        /*001c*/ 	.word	index@($__internal_1_$__cuda_sm10x_tcgen05_guardrail_trap_phase_invalid_during_alloc)
        /*0020*/ 	.word	0x00000000


	//----- nvinfo : EIATTR_FRAME_SIZE
	.align		4
.L_8:
        /*0024*/ 	.byte	0x04, 0x11
        /*0026*/ 	.short	(.L_10 - .L_9)
	.align		4
.L_9:
        /*0028*/ 	.word	index@($__internal_0_$__cuda_sm10x_tcgen05_guardrail_trap_col_being_dealloced_not_returned_by_alloc)
        /*002c*/ 	.word	0x00000000


	//----- nvinfo : EIATTR_FRAME_SIZE
	.align		4
.L_10:
        /*0030*/ 	.byte	0x04, 0x11
        /*0032*/ 	.short	(.L_12 - .L_11)
	.align		4
.L_11:
        /*0034*/ 	.word	index@(gluon_tcgen05)
        /*0038*/ 	.word	0x00000000


	//----- nvinfo : EIATTR_MIN_STACK_SIZE
	.align		4
.L_12:
        /*003c*/ 	.byte	0x04, 0x12
        /*003e*/ 	.short	(.L_14 - .L_13)
	.align		4
.L_13:
        /*0040*/ 	.word	index@(gluon_tcgen05)
        /*0044*/ 	.word	0x00000000
.L_14:


//--------------------- .nv.info.gluon_tcgen05    --------------------------
	.section	.nv.info.gluon_tcgen05,"",@"SHT_CUDA_INFO"
	.sectionflags	@""
	.align	4


	//----- nvinfo : EIATTR_CUDA_API_VERSION
	.align		4
        /*0000*/ 	.byte	0x04, 0x37
        /*0002*/ 	.short	(.L_16 - .L_15)
.L_15:
        /*0004*/ 	.word	0x00000081


	//----- nvinfo : EIATTR_KPARAM_INFO
	.align		4
.L_16:
        /*0008*/ 	.byte	0x04, 0x17
        /*000a*/ 	.short	(.L_18 - .L_17)
.L_17:
        /*000c*/ 	.word	0x00000000
        /*0010*/ 	.short	0x000a
        /*0012*/ 	.short	0x0048
        /*0014*/ 	.byte	0x00, 0xf4, 0x21, 0x00


	//----- nvinfo : EIATTR_KPARAM_INFO
	.align		4
.L_18:
        /*0018*/ 	.byte	0x04, 0x17
        /*001a*/ 	.short	(.L_20 - .L_19)
.L_19:
        /*001c*/ 	.word	0x00000000
        /*0020*/ 	.short	0x0009
        /*0022*/ 	.short	0x0040
        /*0024*/ 	.byte	0x00, 0xf4, 0x21, 0x00


	//----- nvinfo : EIATTR_KPARAM_INFO
	.align		4
.L_20:
        /*0028*/ 	.byte	0x04, 0x17
        /*002a*/ 	.short	(.L_22 - .L_21)
.L_21:
        /*002c*/ 	.word	0x00000000
        /*0030*/ 	.short	0x0008
        /*0032*/ 	.short	0x0038
        /*0034*/ 	.byte	0x00, 0xf0, 0x21, 0x00


	//----- nvinfo : EIATTR_KPARAM_INFO
	.align		4
.L_22:
        /*0038*/ 	.byte	0x04, 0x17
        /*003a*/ 	.short	(.L_24 - .L_23)
.L_23:
        /*003c*/ 	.word	0x00000000
        /*0040*/ 	.short	0x0007
        /*0042*/ 	.short	0x0030
        /*0044*/ 	.byte	0x00, 0xf0, 0x21, 0x00


	//----- nvinfo : EIATTR_KPARAM_INFO
	.align		4
.L_24:
        /*0048*/ 	.byte	0x04, 0x17
        /*004a*/ 	.short	(.L_26 - .L_25)
.L_25:
        /*004c*/ 	.word	0x00000000
        /*0050*/ 	.short	0x0006
        /*0052*/ 	.short	0x0028
        /*0054*/ 	.byte	0x00, 0xf0, 0x21, 0x00


	//----- nvinfo : EIATTR_KPARAM_INFO
	.align		4
.L_26:
        /*0058*/ 	.byte	0x04, 0x17
        /*005a*/ 	.short	(.L_28 - .L_27)
.L_27:
        /*005c*/ 	.word	0x00000000
        /*0060*/ 	.short	0x0005
        /*0062*/ 	.short	0x0020
        /*0064*/ 	.byte	0x00, 0xf0, 0x11, 0x00


	//----- nvinfo : EIATTR_KPARAM_INFO
	.align		4
.L_28:
        /*0068*/ 	.byte	0x04, 0x17
        /*006a*/ 	.short	(.L_30 - .L_29)
.L_29:
        /*006c*/ 	.word	0x00000000
        /*0070*/ 	.short	0x0004
        /*0072*/ 	.short	0x001c
        /*0074*/ 	.byte	0x00, 0xf0, 0x11, 0x00


	//----- nvinfo : EIATTR_KPARAM_INFO
	.align		4
.L_30:
        /*0078*/ 	.byte	0x04, 0x17
        /*007a*/ 	.short	(.L_32 - .L_31)
.L_31:
        /*007c*/ 	.word	0x00000000
        /*0080*/ 	.short	0x0003
        /*0082*/ 	.short	0x0018
        /*0084*/ 	.byte	0x00, 0xf0, 0x11, 0x00


	//----- nvinfo : EIATTR_KPARAM_INFO
	.align		4
.L_32:
        /*0088*/ 	.byte	0x04, 0x17
        /*008a*/ 	.short	(.L_34 - .L_33)
.L_33:
        /*008c*/ 	.word	0x00000000
        /*0090*/ 	.short	0x0002
        /*0092*/ 	.short	0x0010
        /*0094*/ 	.byte	0x00, 0xf4, 0x21, 0x00


	//----- nvinfo : EIATTR_KPARAM_INFO
	.align		4
.L_34:
        /*0098*/ 	.byte	0x04, 0x17
        /*009a*/ 	.short	(.L_36 - .L_35)
.L_35:
        /*009c*/ 	.word	0x00000000
        /*00a0*/ 	.short	0x0001
        /*00a2*/ 	.short	0x0008
        /*00a4*/ 	.byte	0x00, 0xf4, 0x21, 0x00


	//----- nvinfo : EIATTR_KPARAM_INFO
	.align		4
.L_36:
        /*00a8*/ 	.byte	0x04, 0x17
        /*00aa*/ 	.short	(.L_38 - .L_37)
.L_37:
        /*00ac*/ 	.word	0x00000000
        /*00b0*/ 	.short	0x0000
        /*00b2*/ 	.short	0x0000
        /*00b4*/ 	.byte	0x00, 0xf4, 0x21, 0x00


	//----- nvinfo : EIATTR_AT_ENTRY_FRAGMENTS
	.align		4
.L_38:
        /*00b8*/ 	.byte	0x04, 0x4f
        /*00ba*/ 	.short	(.L_40 - .L_39)


	//   ....[0]....
.L_39:
        /*00bc*/ 	.word	0x00000004


	//----- nvinfo : EIATTR_RESERVED_SMEM_USED
	.align		4
.L_40:
        /*00c0*/ 	.byte	0x01, 0x41
	.zero		2


	//----- nvinfo : EIATTR_SPARSE_MMA_MASK
	.align		4
        /*00c4*/ 	.byte	0x03, 0x50
        /*00c6*/ 	.short	0x0000


	//----- nvinfo : EIATTR_TCGEN05_1CTA_USED
	.align		4
        /*00c8*/ 	.byte	0x01, 0x51
	.zero		2


	//----- nvinfo : EIATTR_MAXREG_COUNT
	.align		4
        /*00cc*/ 	.byte	0x03, 0x1b
        /*00ce*/ 	.short	0x00ff


	//----- nvinfo : EIATTR_NUM_BARRIERS
	.align		4
        /*00d0*/ 	.byte	0x02, 0x4c
        /*00d2*/ 	.byte	0x01
	.zero		1


	//----- nvinfo : EIATTR_INT_WARP_WIDE_INSTR_OFFSETS
	.align		4
        /*00d4*/ 	.byte	0x04, 0x31
        /*00d6*/ 	.short	(.L_42 - .L_41)


	//   ....[0]....
.L_41:
        /*00d8*/ 	.word	0x00001740


	//   ....[1]....
        /*00dc*/ 	.word	0x00001760


	//   ....[2]....
        /*00e0*/ 	.word	0x000017f0


	//   ....[3]....
        /*00e4*/ 	.word	0x000019b0


	//   ....[4]....
        /*00e8*/ 	.word	0x000019c0


	//   ....[5]....
        /*00ec*/ 	.word	0x000019d0


	//   ....[6]....
        /*00f0*/ 	.word	0x000019e0


	//   ....[7]....
        /*00f4*/ 	.word	0x00001c80


	//   ....[8]....
        /*00f8*/ 	.word	0x00001c90


	//   ....[9]....
        /*00fc*/ 	.word	0x00001e10


	//   ....[10]....
        /*0100*/ 	.word	0x00001e60


	//   ....[11]....
        /*0104*/ 	.word	0x00001e70


	//   ....[12]....
        /*0108*/ 	.word	0x00001ea0


	//   ....[13]....
        /*010c*/ 	.word	0x000020b0


	//   ....[14]....
        /*0110*/ 	.word	0x000020c0


	//   ....[15]....
        /*0114*/ 	.word	0x00002350


	//   ....[16]....
        /*0118*/ 	.word	0x00002360


	//   ....[17]....
        /*011c*/ 	.word	0x00002850


	//   ....[18]....
        /*0120*/ 	.word	0x000028a0


	//----- nvinfo : EIATTR_COOP_GROUP_MASK_REGIDS
	.align		4
.L_42:
        /*0124*/ 	.byte	0x04, 0x29
        /*0126*/ 	.short	(.L_44 - .L_43)


	//   ....[0]....
.L_43:
        /*0128*/ 	.word	0xffffffff


	//   ....[1]....
        /*012c*/ 	.word	0xffffffff


	//   ....[2]....
        /*0130*/ 	.word	0xffffffff


	//   ....[3]....
        /*0134*/ 	.word	0xffffffff


	//   ....[4]....
        /*0138*/ 	.word	0xffffffff


	//   ....[5]....
        /*013c*/ 	.word	0xffffffff


	//   ....[6]....
        /*0140*/ 	.word	0xffffffff


	//   ....[7]....
        /*0144*/ 	.word	0xffffffff


	//   ....[8]....
        /*0148*/ 	.word	0xffffffff


	//   ....[9]....
        /*014c*/ 	.word	0xffffffff


	//----- nvinfo : EIATTR_COOP_GROUP_INSTR_OFFSETS
	.align		4
.L_44:
        /*0150*/ 	.byte	0x04, 0x28
        /*0152*/ 	.short	(.L_46 - .L_45)


	//   ....[0]....
.L_45:
        /*0154*/ 	.word	0x00000050


	//   ....[1]....
        /*0158*/ 	.word	0x00000310


	//   ....[2]....
        /*015c*/ 	.word	0x00000500


	//   ....[3]....
        /*0160*/ 	.word	0x000009c0


	//   ....[4]....
        /*0164*/ 	.word	0x00000b00


	//   ....[5]....
        /*0168*/ 	.word	0x00000fb0


	//   ....[6]....
        /*016c*/ 	.word	0x000010f0


	//   ....[7]....
        /*0170*/ 	.word	0x000015e0


	//   ....[8]....
        /*0174*/ 	.word	0x000026e0


	//   ....[9]....
        /*0178*/ 	.word	0x00002950


	//----- nvinfo : EIATTR_VRC_CTA_INIT_COUNT
	.align		4
.L_46:
        /*017c*/ 	.byte	0x02, 0x4a
        /*017e*/ 	.byte	0x80
	.zero		1


	//----- nvinfo : EIATTR_MBARRIER_INSTR_OFFSETS
	.align		4
        /*0180*/ 	.byte	0x04, 0x39
        /*0182*/ 	.short	(.L_48 - .L_47)


	//   ....[0]....
.L_47:
        /*0184*/ 	.word	0x00001810
        /*0188*/ 	.word	0x000000ff
        /*018c*/ 	.word	0x00006000
        /*0190*/ 	.short	0x0100
        /*0192*/ 	.byte	0x08
	.zero		1


	//   ....[1]....
        /*0194*/ 	.word	0x00001820
        /*0198*/ 	.word	0x000000ff
        /*019c*/ 	.word	0x00006010
        /*01a0*/ 	.short	0x0100
        /*01a2*/ 	.byte	0x08
	.zero		1


	//   ....[2]....
        /*01a4*/ 	.word	0x000018d0
        /*01a8*/ 	.word	0x000000ff
        /*01ac*/ 	.word	0x00006008
        /*01b0*/ 	.short	0x0100
        /*01b2*/ 	.byte	0x08
	.zero		1


	//   ....[3]....
        /*01b4*/ 	.word	0x000018e0
        /*01b8*/ 	.word	0x000000ff
        /*01bc*/ 	.word	0x00006018
        /*01c0*/ 	.short	0x0100
        /*01c2*/ 	.byte	0x08
	.zero		1


	//   ....[4]....
        /*01c4*/ 	.word	0x00001ac0
        /*01c8*/ 	.word	0x000000ff
        /*01cc*/ 	.word	0x00006000
        /*01d0*/ 	.short	0x010a
        /*01d2*/ 	.byte	0x08
	.zero		1


	//   ....[5]....
        /*01d4*/ 	.word	0x00001ce0
        /*01d8*/ 	.word	0x000000ff
        /*01dc*/ 	.word	0x00006010
        /*01e0*/ 	.short	0x010a
        /*01e2*/ 	.byte	0x08
	.zero		1


	//   ....[6]....
        /*01e4*/ 	.word	0x00001f10
        /*01e8*/ 	.word	0x000000ff
        /*01ec*/ 	.word	0x00006000
        /*01f0*/ 	.short	0x010a
        /*01f2*/ 	.byte	0x1c
	.zero		1


	//   ....[7]....
        /*01f4*/ 	.word	0x00002100
        /*01f8*/ 	.word	0x000000ff
        /*01fc*/ 	.word	0x00006010
        /*0200*/ 	.short	0x010a
        /*0202*/ 	.byte	0x1c
	.zero		1


	//   ....[8]....
        /*0204*/ 	.word	0x000021d0
        /*0208*/ 	.word	0x000000ff
        /*020c*/ 	.word	0x00006000
        /*0210*/ 	.short	0x0108
        /*0212*/ 	.byte	0x08
	.zero		1


	//   ....[9]....
        /*0214*/ 	.word	0x000021e0
        /*0218*/ 	.word	0x000000ff
        /*021c*/ 	.word	0x00006010
        /*0220*/ 	.short	0x0108
        /*0222*/ 	.byte	0x08
	.zero		1


	//   ....[10]....
        /*0224*/ 	.word	0x00002230
        /*0228*/ 	.word	0x000000ff
        /*022c*/ 	.word	0x00006008
        /*0230*/ 	.short	0x0108
        /*0232*/ 	.byte	0x08
	.zero		1


	//   ....[11]....
        /*0234*/ 	.word	0x00002240
        /*0238*/ 	.word	0x000000ff
        /*023c*/ 	.word	0x00006018
        /*0240*/ 	.short	0x0108
        /*0242*/ 	.byte	0x08
	.zero		1


	//   ....[12]....
        /*0244*/ 	.word	0x00002970
        /*0248*/ 	.word	0x000000ff
        /*024c*/ 	.word	0x00006000
        /*0250*/ 	.short	0x010a
        /*0252*/ 	.byte	0x08
	.zero		1


	//   ....[13]....
        /*0254*/ 	.word	0x000029a0
        /*0258*/ 	.word	0x000000ff
        /*025c*/ 	.word	0x00006010
        /*0260*/ 	.short	0x010a
        /*0262*/ 	.byte	0x08
	.zero		1


	//   ....[14]....
        /*0264*/ 	.word	0x000029d0
        /*0268*/ 	.word	0x000000ff
        /*026c*/ 	.word	0x00006000
        /*0270*/ 	.short	0x010a
        /*0272*/ 	.byte	0x1c
	.zero		1


	//   ....[15]....
        /*0274*/ 	.word	0x00002a00
        /*0278*/ 	.word	0x000000ff
        /*027c*/ 	.word	0x00006010
        /*0280*/ 	.short	0x010a
        /*0282*/ 	.byte	0x1c
	.zero		1


	//----- nvinfo : EIATTR_NUM_MBARRIERS
	.align		4
.L_48:
        /*0284*/ 	.byte	0x03, 0x38
        /*0286*/ 	.short	0x0004


	//----- nvinfo : EIATTR_EXIT_INSTR_OFFSETS
	.align		4
        /*0288*/ 	.byte	0x04, 0x1c
        /*028a*/ 	.short	(.L_50 - .L_49)


	//   ....[0]....
.L_49:
        /*028c*/ 	.word	0x00002960


	//----- nvinfo : EIATTR_REQNTID
	.align		4
.L_50:
        /*0290*/ 	.byte	0x04, 0x10
        /*0292*/ 	.short	(.L_52 - .L_51)
.L_51:
        /*0294*/ 	.word	0x00000080
        /*0298*/ 	.word	0x00000001
        /*029c*/ 	.word	0x00000001


	//----- nvinfo : EIATTR_CRS_STACK_SIZE
	.align		4
.L_52:
        /*02a0*/ 	.byte	0x04, 0x1e
        /*02a2*/ 	.short	(.L_54 - .L_53)
.L_53:
        /*02a4*/ 	.word	0x00000000


	//----- nvinfo : EIATTR_CBANK_PARAM_SIZE
	.align		4
.L_54:
        /*02a8*/ 	.byte	0x03, 0x19
        /*02aa*/ 	.short	0x0050


	//----- nvinfo : EIATTR_PARAM_CBANK
	.align		4
        /*02ac*/ 	.byte	0x04, 0x0a
        /*02ae*/ 	.short	(.L_56 - .L_55)
	.align		4
.L_55:
        /*02b0*/ 	.word	index@(.nv.constant0.gluon_tcgen05)
        /*02b4*/ 	.short	0x0380
        /*02b6*/ 	.short	0x0050


	//----- nvinfo : EIATTR_SW_WAR
	.align		4
.L_56:
        /*02b8*/ 	.byte	0x04, 0x36
        /*02ba*/ 	.short	(.L_58 - .L_57)
.L_57:
        /*02bc*/ 	.word	0x00000008
.L_58:


//--------------------- .nv.compat                --------------------------
	.section	.nv.compat,"",@"SHT_CUDA_COMPAT_INFO"
	.align	4
        /*0000*/ 	.byte	0x02, 0x02, 0x02, 0x00, 0x02, 0x05, 0x05, 0x00, 0x02, 0x03, 0x03, 0x00, 0x02, 0x06, 0x01, 0x00


//--------------------- .nv.callgraph             --------------------------
	.section	.nv.callgraph,"",@"SHT_CUDA_CALLGRAPH"
	.align	4
	.sectionentsize	8
	.align		4
        /*0000*/ 	.word	0x00000000
	.align		4
        /*0004*/ 	.word	0xffffffff
	.align		4
        /*0008*/ 	.word	0x00000000
	.align		4
        /*000c*/ 	.word	0xfffffffe
	.align		4
        /*0010*/ 	.word	0x00000000
	.align		4
        /*0014*/ 	.word	0xfffffffd
	.align		4
        /*0018*/ 	.word	0x00000000
	.align		4
        /*001c*/ 	.word	0xfffffffc


//--------------------- .text.gluon_tcgen05       --------------------------
	.section	.text.gluon_tcgen05,"ax",@progbits
	.align	128
        .global         gluon_tcgen05
        .type           gluon_tcgen05,@function
        .size           gluon_tcgen05,(.L_x_77 - gluon_tcgen05)
        .other          gluon_tcgen05,@"STO_CUDA_ENTRY STV_DEFAULT"
gluon_tcgen05:
.text.gluon_tcgen05:
[----:B------:R-:W1:Y:S01]  /*0000*/  LDC R1, c[0x0][0x37c] ;  /* 0x0000df00ff017b82 */ /* 0x000e620000000800 */
[----:B------:R-:W2:Y:S02]  /*0010*/  S2R R0, SR_TID.X ;  /* 0x0000000000007919 */ /* 0x000ea40000002100 */
[----:B--2---:R-:W-:-:S13]  /*0020*/  ISETP.GE.U32.AND P2, PT, R0, 0x20, PT ;  /* 0x000000200000780c */ /* 0x004fda0003f46070 */
[----:B------:R-:W-:Y:S05]  /*0030*/  @P2 BRA `(.L_x_0) ;  /* 0x0000000000b82947 */ /* 0x000fea0003800000 */
[----:B------:R-:W2:Y:S01]  /*0040*/  S2UR UR6, SR_CgaCtaId ;  /* 0x00000000000679c3 */ /* 0x000ea20000008800 */
[----:B------:R-:W-:Y:S01]  /*0050*/  NOP ;  /* 0x0000000000007918 */ /* 0x000fe20000000000 */
[----:B------:R-:W-:Y:S02]  /*0060*/  UMOV UR4, 0x40 ;  /* 0x0000004000047882 */ /* 0x000fe40000000000 */
[----:B--2---:R-:W-:-:S09]  /*0070*/  ULEA UR4, UR6, UR4, 0x18 ;  /* 0x0000000406047291 */ /* 0x004fd2000f8ec0ff */
[----:B------:R-:W2:Y:S01]  /*0080*/  LDS.U8 R2, [UR4] ;  /* 0x00000004ff027984 */ /* 0x000ea20008000000 */
[----:B------:R-:W-:Y:S02]  /*0090*/  UMOV UR4, 0x400 ;  /* 0x0000040000047882 */ /* 0x000fe40000000000 */
[----:B------:R-:W-:Y:S01]  /*00a0*/  ULEA UR4, UR6, UR4, 0x18 ;  /* 0x0000000406047291 */ /* 0x000fe2000f8ec0ff */
[----:B--2---:R-:W-:-:S13]  /*00b0*/  ISETP.NE.AND P0, PT, R2, RZ, PT ;  /* 0x000000ff0200720c */ /* 0x004fda0003f05270 */
[----:B------:R-:W-:Y:S05]  /*00c0*/  @P0 BRA `(.L_x_1) ;  /* 0x00000000007c0947 */ /* 0x000fea0003800000 */
[----:B------:R-:W-:-:S13]  /*00d0*/  ELECT P0, URZ, PT ;  /* 0x0000000000ff782f */ /* 0x000fda0003800000 */
[----:B------:R-:W-:Y:S05]  /*00e0*/  @!P0 BRA `(.L_x_2) ;  /* 0x0000000000848947 */ /* 0x000fea0003800000 */
[----:B------:R-:W-:Y:S01]  /*00f0*/  UMOV UR5, 0x2 ;  /* 0x0000000200057882 */ /* 0x000fe20000000000 */
[----:B------:R-:W-:Y:S02]  /*0100*/  IMAD.MOV.U32 R5, RZ, RZ, 0x1 ;  /* 0x00000001ff057424 */ /* 0x000fe400078e00ff */
[----:B------:R-:W-:Y:S02]  /*0110*/  IMAD.MOV.U32 R3, RZ, RZ, 0x3 ;  /* 0x00000003ff037424 */ /* 0x000fe400078e00ff */
[----:B------:R-:W-:Y:S04]  /*0120*/  DEPBAR.LE SB2, 0x36 ;  /* 0x0000ad800000791a */ /* 0x000fe80000000000 */
[----:B------:R-:W2:Y:S02]  /*0130*/  UTCATOMSWS.FIND_AND_SET.ALIGN UP0, UR5, UR5 ;  /* 0x00000005000575e3 */ /* 0x000ea40008000800 */
[----:B--2---:R-:W-:-:S04]  /*0140*/  PLOP3.LUT P0, PT, PT, PT, UP0, 0x80, 0x8 ;  /* 0x000000000008781c */ /* 0x004fc80003f0f008 */
[----:B------:R-:W-:-:S04]  /*0150*/  SEL R2, RZ, 0xffffffff, !P0 ;  /* 0xffffffffff027807 */ /* 0x000fc80004000000 */
[----:B------:R-:W-:Y:S01]  /*0160*/  ISETP.NE.AND P0, PT, R2, RZ, PT ;  /* 0x000000ff0200720c */ /* 0x000fe20003f05270 */
[----:B------:R-:W-:-:S12]  /*0170*/  IMAD.U32 R2, RZ, RZ, UR5 ;  /* 0x00000005ff027e24 */ /* 0x000fd8000f8e00ff */
[----:B------:R-:W-:Y:S05]  /*0180*/  @P0 BRA `(.L_x_3) ;  /* 0x0000000000240947 */ /* 0x000fea0003800000 */
.L_x_4:
[----:B------:R-:W-:Y:S05]  /*0190*/  NANOSLEEP 0x64 ;  /* 0x000000640000795d */ /* 0x000fea0003800000 */
[----:B------:R-:W-:-:S05]  /*01a0*/  UMOV UR5, 0x2 ;  /* 0x0000000200057882 */ /* 0x000fca0000000000 */
[----:B------:R-:W-:Y:S04]  /*01b0*/  DEPBAR.LE SB2, 0x36 ;  /* 0x0000ad800000791a */ /* 0x000fe80000000000 */
[----:B------:R-:W2:Y:S02]  /*01c0*/  UTCATOMSWS.FIND_AND_SET.ALIGN UP0, UR5, UR5 ;  /* 0x00000005000575e3 */ /* 0x000ea40008000800 */
[----:B--2---:R-:W-:-:S04]  /*01d0*/  PLOP3.LUT P0, PT, PT, PT, UP0, 0x80, 0x8 ;  /* 0x000000000008781c */ /* 0x004fc80003f0f008 */
[----:B------:R-:W-:-:S04]  /*01e0*/  SEL R2, RZ, 0xffffffff, !P0 ;  /* 0xffffffffff027807 */ /* 0x000fc80004000000 */
[----:B------:R-:W-:Y:S01]  /*01f0*/  ISETP.NE.AND P0, PT, R2, RZ, PT ;  /* 0x000000ff0200720c */ /* 0x000fe20003f05270 */
[----:B------:R-:W-:-:S12]  /*0200*/  IMAD.U32 R2, RZ, RZ, UR5 ;  /* 0x00000005ff027e24 */ /* 0x000fd8000f8e00ff */
[----:B------:R-:W-:Y:S05]  /*0210*/  @!P0 BRA `(.L_x_4) ;  /* 0xfffffffc00dc8947 */ /* 0x000fea000383ffff */
.L_x_3:
[C---:B------:R-:W-:Y:S01]  /*0220*/  VIADD R4, R2.reuse, 0x10 ;  /* 0x0000001002047836 */ /* 0x040fe20000000000 */
[----:B------:R-:W-:Y:S01]  /*0230*/  UMOV UR5, 0x50 ;  /* 0x0000005000057882 */ /* 0x000fe20000000000 */
[----:B------:R-:W-:Y:S01]  /*0240*/  SHF.L.U32 R3, R3, R2, RZ ;  /* 0x0000000203037219 */ /* 0x000fe200000006ff */
[----:B------:R-:W-:Y:S01]  /*0250*/  ULEA UR5, UR6, UR5, 0x18 ;  /* 0x0000000506057291 */ /* 0x000fe2000f8ec0ff */
[----:B------:R-:W-:Y:S01]  /*0260*/  IMAD.SHL.U32 R2, R2, 0x20, RZ ;  /* 0x0000002002027824 */ /* 0x000fe200078e00ff */
[----:B------:R-:W-:-:S04]  /*0270*/  SHF.L.U32 R4, R5, R4, RZ ;  /* 0x0000000405047219 */ /* 0x000fc800000006ff */
[----:B------:R-:W-:-:S05]  /*0280*/  LOP3.LUT R3, R4, R3, RZ, 0xfc, !PT ;  /* 0x0000000304037212 */ /* 0x000fca00078efcff */
[----:B------:R2:W-:Y:S04]  /*0290*/  ATOMS.OR RZ, [UR5], R3 ;  /* 0x00000003ffff798c */ /* 0x0005e8000b000005 */
[----:B------:R2:W-:Y:S01]  /*02a0*/  STS [UR4], R2 ;  /* 0x00000002ff007988 */ /* 0x0005e20008000804 */
[----:B------:R-:W-:Y:S05]  /*02b0*/  BRA `(.L_x_2) ;  /* 0x0000000000107947 */ /* 0x000fea0003800000 */
.L_x_1:
[----:B------:R-:W-:Y:S01]  /*02c0*/  IMAD.MOV.U32 R3, RZ, RZ, -0x1 ;  /* 0xffffffffff037424 */ /* 0x000fe200078e00ff */
[----:B------:R-:W-:-:S04]  /*02d0*/  MOV R2, 0x300 ;  /* 0x0000030000027802 */ /* 0x000fc80000000f00 */
[----:B------:R2:W-:Y:S03]  /*02e0*/  STS [UR4], R3 ;  /* 0x00000003ff007988 */ /* 0x0005e60008000804 */
[----:B-12---:R-:W-:Y:S05]  /*02f0*/  CALL.REL.NOINC `($__internal_1_$__cuda_sm10x_tcgen05_guardrail_trap_phase_invalid_during_alloc) ;  /* 0x0000002400d87944 */ /* 0x006fea0003c00000 */
.L_x_2:
[----:B------:R-:W-:Y:S05]  /*0300*/  WARPSYNC.ALL ;  /* 0x0000000000007948 */ /* 0x000fea0003800000 */
[----:B------:R-:W-:Y:S01]  /*0310*/  NOP ;  /* 0x0000000000007918 */ /* 0x000fe20000000000 */
.L_x_0:
[----:B------:R-:W3:Y:S08]  /*0320*/  S2UR UR4, SR_CgaCtaId ;  /* 0x00000000000479c3 */ /* 0x000ef00000008800 */
[----:B------:R-:W-:Y:S01]  /*0330*/  BAR.SYNC.DEFER_BLOCKING 0x0 ;  /* 0x0000000000007b1d */ /* 0x000fe20000010000 */
[----:B------:R-:W-:-:S05]  /*0340*/  LOP3.LUT R68, R0, 0x7f, RZ, 0xc0, !PT ;  /* 0x0000007f00447812 */ /* 0x000fca00078ec0ff */
[----:B------:R-:W-:Y:S02]  /*0350*/  UMOV UR8, 0x400 ;  /* 0x0000040000087882 */ /* 0x000fe40000000000 */
[----:B--2---:R-:W2:Y:S08]  /*0360*/  LDC R3, c[0x0][0x398] ;  /* 0x0000e600ff037b82 */ /* 0x004eb00000000800 */
[----:B------:R-:W4:Y:S01]  /*0370*/  LDC R12, c[0x0][0x3a0] ;  /* 0x0000e800ff0c7b82 */ /* 0x000f220000000800 */
[----:B---3--:R-:W-:-:S07]  /*0380*/  ULEA UR8, UR4, UR8, 0x18 ;  /* 0x0000000804087291 */ /* 0x008fce000f8ec0ff */
[----:B------:R-:W3:Y:S02]  /*0390*/  S2UR UR9, SR_CTAID.Y ;  /* 0x00000000000979c3 */ /* 0x000ee40000002600 */
[----:B------:R-:W5:Y:S06]  /*03a0*/  LDS R4, [UR8] ;  /* 0x00000008ff047984 */ /* 0x000f6c0008000800 */
[----:B------:R-:W-:Y:S06]  /*03b0*/  BAR.SYNC.DEFER_BLOCKING 0x0 ;  /* 0x0000000000007b1d */ /* 0x000fec0000010000 */
[----:B------:R-:W-:Y:S05]  /*03c0*/  @P2 BRA `(.L_x_5) ;  /* 0x0000000000182947 */ /* 0x000fea0003800000 */
[----:B------:R-:W-:Y:S01]  /*03d0*/  ELECT P0, URZ, PT ;  /* 0x0000000000ff782f */ /* 0x000fe20003800000 */
[----:B------:R-:W-:Y:S01]  /*03e0*/  IMAD.MOV.U32 R2, RZ, RZ, 0x1 ;  /* 0x00000001ff027424 */ /* 0x000fe200078e00ff */
[----:B------:R-:W-:Y:S01]  /*03f0*/  UMOV UR5, 0x40 ;  /* 0x0000004000057882 */ /* 0x000fe20000000000 */
[----:B------:R-:W-:Y:S01]  /*0400*/  UVIRTCOUNT.DEALLOC.SMPOOL 0x80 ;  /* 0x000000800000784c */ /* 0x000fe20000000000 */
[----:B------:R-:W-:-:S09]  /*0410*/  ULEA UR5, UR4, UR5, 0x18 ;  /* 0x0000000504057291 */ /* 0x000fd2000f8ec0ff */
[----:B------:R5:W-:Y:S03]  /*0420*/  @P0 STS.U8 [UR5], R2 ;  /* 0x00000002ff000988 */ /* 0x000be60008000005 */
.L_x_5:
[----:B------:R-:W5:Y:S01]  /*0430*/  S2UR UR4, SR_CTAID.Z ;  /* 0x00000000000479c3 */ /* 0x000f620000002700 */
[----:B------:R-:W4:Y:S01]  /*0440*/  LDCU UR5, c[0x0][0x370] ;  /* 0x00006e00ff0577ac */ /* 0x000f220008000800 */
[C---:B------:R-:W-:Y:S01]  /*0450*/  ISETP.GE.U32.AND P0, PT, R68.reuse, 0x20, PT ;  /* 0x000000204400780c */ /* 0x040fe20003f06070 */
[----:B--2--5:R-:W-:Y:S01]  /*0460*/  VIADD R2, R3, 0xffffffff ;  /* 0xffffffff03027836 */ /* 0x024fe20000000000 */
[C---:B------:R-:W-:Y:S01]  /*0470*/  ISETP.NE.U32.AND P3, PT, R68.reuse, RZ, PT ;  /* 0x000000ff4400720c */ /* 0x040fe20003f65070 */
[----:B------:R-:W2:Y:S01]  /*0480*/  LDCU UR6, c[0x0][0x374] ;  /* 0x00006e80ff0677ac */ /* 0x000ea20008000800 */
[----:B------:R-:W-:Y:S01]  /*0490*/  LEA R13, R68, UR8, 0x2 ;  /* 0x00000008440d7c11 */ /* 0x000fe2000f8e10ff */
[----:B----4-:R-:W-:Y:S01]  /*04a0*/  VIADD R10, R12, 0xffffffff ;  /* 0xffffffff0c0a7836 */ /* 0x010fe20000000000 */
[----:B------:R-:W4:Y:S01]  /*04b0*/  S2UR UR7, SR_CTAID.X ;  /* 0x00000000000779c3 */ /* 0x000f220000002500 */
[----:B------:R-:W5:Y:S01]  /*04c0*/  LDCU.64 UR20, c[0x0][0x3c0] ;  /* 0x00007800ff1477ac */ /* 0x000f620008000a00 */
[----:B------:R-:W-:Y:S01]  /*04d0*/  R2UR UR23, R4 ;  /* 0x00000000041772ca */ /* 0x000fe200000e0000 */
[----:B------:R-:W-:Y:S04]  /*04e0*/  BSSY.RECONVERGENT B0, `(.L_x_6) ;  /* 0x0000011000007945 */ /* 0x000fe80003800200 */
[----:B------:R3:W-:Y:S01]  /*04f0*/  @!P0 STS [R13], RZ ;  /* 0x000000ff0d008388 */ /* 0x0007e20000000800 */
[----:B------:R-:W-:-:S03]  /*0500*/  NOP ;  /* 0x0000000000007918 */ /* 0x000fc60000000000 */
[----:B------:R3:W-:Y:S02]  /*0510*/  @!P3 STS [UR8+0x24], R2 ;  /* 0x00002402ff00b988 */ /* 0x0007e40008000808 */
[----:B--23--:R-:W-:Y:S02]  /*0520*/  UIMAD UR4, UR4, UR6, UR9 ;  /* 0x00000006040472a4 */ /* 0x00cfe4000f8e0209 */
[----:B------:R2:W-:Y:S02]  /*0530*/  @!P3 STS [UR8+0x20], R10 ;  /* 0x0000200aff00b988 */ /* 0x0005e40008000808 */
[----:B----4-:R-:W-:-:S04]  /*0540*/  UIMAD UR4, UR4, UR5, UR7 ;  /* 0x00000005040472a4 */ /* 0x010fc8000f8e0207 */
[----:B------:R-:W-:-:S04]  /*0550*/  UIMAD UR4, UR4, 0x180, URZ ;  /* 0x00000180040478a4 */ /* 0x000fc8000f8e02ff */
[----:B-----5:R-:W-:-:S04]  /*0560*/  UIADD3 UR24, UP0, UPT, UR4, UR20, URZ ;  /* 0x0000001404187290 */ /* 0x020fc8000ff1e0ff */
[----:B------:R-:W-:Y:S01]  /*0570*/  ULEA.HI.X.SX32 UR25, UR4, UR21, 0x1, UP0 ;  /* 0x0000001504197291 */ /* 0x000fe200080f0eff */
[----:B--2---:R-:W-:Y:S11]  /*0580*/  @P3 BRA `(.L_x_7) ;  /* 0x0000000000183947 */ /* 0x004ff60003800000 */
[----:B------:R-:W2:Y:S01]  /*0590*/  LDS R3, [UR8+0x8] ;  /* 0x00000808ff037984 */ /* 0x000ea20008000800 */
[----:B------:R-:W3:Y:S01]  /*05a0*/  LDC.64 R6, c[0x0][0x380] ;  /* 0x0000e000ff067b82 */ /* 0x000ee20000000a00 */
[----:B------:R-:W-:Y:S02]  /*05b0*/  IMAD.MOV.U32 R4, RZ, RZ, 0x70 ;  /* 0x00000070ff047424 */ /* 0x000fe400078e00ff */
[----:B---3--:R3:W-:Y:S03]  /*05c0*/  STS.64 [UR8], R6 ;  /* 0x00000006ff007988 */ /* 0x0087e60008000a08 */
[----:B--2---:R-:W-:-:S05]  /*05d0*/  LOP3.LUT R3, R3, 0x10, R4, 0xd8, !PT ;  /* 0x0000001003037812 */ /* 0x004fca00078ed804 */
[----:B------:R3:W-:Y:S02]  /*05e0*/  STS [UR8+0x8], R3 ;  /* 0x00000803ff007988 */ /* 0x0007e40008000808 */
.L_x_7:
[----:B------:R-:W-:Y:S05]  /*05f0*/  BSYNC.RECONVERGENT B0 ;  /* 0x0000000000007941 */ /* 0x000fea0003800200 */
.L_x_6:
[----:B------:R-:W-:Y:S04]  /*0600*/  BSSY.RECONVERGENT B0, `(.L_x_8) ;  /* 0x000000a000007945 */ /* 0x000fe80003800200 */
[----:B------:R-:W-:Y:S05]  /*0610*/  @P3 BRA `(.L_x_9) ;  /* 0x0000000000203947 */ /* 0x000fea0003800000 */
[----:B---3--:R-:W2:Y:S01]  /*0620*/  LDS R3, [UR8+0x34] ;  /* 0x00003408ff037984 */ /* 0x008ea20008000800 */
[----:B------:R-:W-:Y:S02]  /*0630*/  IMAD.MOV.U32 R4, RZ, RZ, 0x1f000000 ;  /* 0x1f000000ff047424 */ /* 0x000fe400078e00ff */
[----:B------:R-:W-:Y:S01]  /*0640*/  @!P3 IMAD.MOV.U32 R5, RZ, RZ, 0x7f ;  /* 0x0000007fff05b424 */ /* 0x000fe200078e00ff */
[----:B------:R-:W3:Y:S02]  /*0650*/  @!P3 LDS R6, [UR8+0x38] ;  /* 0x00003808ff06b984 */ /* 0x000ee40008000800 */
[----:B--2---:R-:W-:Y:S02]  /*0660*/  LOP3.LUT R3, R3, 0xff000000, R4, 0xb8, !PT ;  /* 0xff00000003037812 */ /* 0x004fe400078eb804 */
[----:B---3--:R-:W-:-:S03]  /*0670*/  @!P3 LOP3.LUT R4, R6, 0xff, R5, 0xb8, !PT ;  /* 0x000000ff0604b812 */ /* 0x008fc600078eb805 */
[----:B------:R2:W-:Y:S04]  /*0680*/  STS [UR8+0x34], R3 ;  /* 0x00003403ff007988 */ /* 0x0005e80008000808 */
[----:B------:R2:W-:Y:S02]  /*0690*/  @!P3 STS [UR8+0x38], R4 ;  /* 0x00003804ff00b988 */ /* 0x0005e40008000808 */
.L_x_9:
[----:B------:R-:W-:Y:S05]  /*06a0*/  BSYNC.RECONVERGENT B0 ;  /* 0x0000000000007941 */ /* 0x000fea0003800200 */
.L_x_8:
[----:B------:R-:W-:Y:S04]  /*06b0*/  BSSY.RECONVERGENT B0, `(.L_x_10) ;  /* 0x000000e000007945 */ /* 0x000fe80003800200 */
[----:B------:R-:W-:Y:S05]  /*06c0*/  @P3 BRA `(.L_x_11) ;  /* 0x0000000000303947 */ /* 0x000fea0003800000 */
[----:B--2---:R-:W2:Y:S01]  /*06d0*/  LDS R4, [UR8+0x34] ;  /* 0x00003408ff047984 */ /* 0x004ea20008000800 */
[----:B------:R-:W4:Y:S03]  /*06e0*/  LDC.64 R8, c[0x0][0x3a8] ;  /* 0x0000ea00ff087b82 */ /* 0x000f260000000a00 */
[----:B---3--:R-:W3:Y:S01]  /*06f0*/  LDS R3, [UR8+0x1c] ;  /* 0x00001c08ff037984 */ /* 0x008ee20008000800 */
[C---:B----4-:R-:W-:Y:S01]  /*0700*/  SHF.L.U64.HI R6, R8.reuse, 0x1, R9 ;  /* 0x0000000108067819 */ /* 0x050fe20000010209 */
[----:B------:R-:W-:-:S03]  /*0710*/  IMAD.SHL.U32 R5, R8, 0x2, RZ ;  /* 0x0000000208057824 */ /* 0x000fc600078e00ff */
[--C-:B------:R-:W-:Y:S02]  /*0720*/  SHF.R.U32.HI R8, RZ, 0x4, R6.reuse ;  /* 0x00000004ff087819 */ /* 0x100fe40000011606 */
[----:B------:R-:W-:-:S05]  /*0730*/  SHF.R.U64 R5, R5, 0x4, R6 ;  /* 0x0000000405057819 */ /* 0x000fca0000001206 */
[----:B------:R4:W-:Y:S01]  /*0740*/  STS [UR8+0xc], R5 ;  /* 0x00000c05ff007988 */ /* 0x0009e20008000808 */
[----:B--2---:R-:W-:Y:S02]  /*0750*/  LOP3.LUT R4, R4, 0x7, RZ, 0xb8, !PT ;  /* 0x0000000704047812 */ /* 0x004fe400078eb8ff */
[----:B---3--:R-:W-:-:S03]  /*0760*/  LOP3.LUT R3, R3, 0xf, R8, 0xb8, !PT ;  /* 0x0000000f03037812 */ /* 0x008fc600078eb808 */
[----:B------:R4:W-:Y:S04]  /*0770*/  STS [UR8+0x34], R4 ;  /* 0x00003404ff007988 */ /* 0x0009e80008000808 */
[----:B------:R4:W-:Y:S02]  /*0780*/  STS [UR8+0x1c], R3 ;  /* 0x00001c03ff007988 */ /* 0x0009e40008000808 */
.L_x_11:
[----:B------:R-:W-:Y:S05]  /*0790*/  BSYNC.RECONVERGENT B0 ;  /* 0x0000000000007941 */ /* 0x000fea0003800200 */
.L_x_10:
[----:B------:R-:W-:Y:S04]  /*07a0*/  BSSY.RECONVERGENT B1, `(.L_x_12) ;  /* 0x000001a000017945 */ /* 0x000fe80003800200 */
[----:B------:R-:W-:Y:S04]  /*07b0*/  BSSY.RELIABLE B0, `(.L_x_13) ;  /* 0x0000015000007945 */ /* 0x000fe80003800100 */
[----:B------:R-:W-:Y:S05]  /*07c0*/  @P3 BRA `(.L_x_14) ;  /* 0x0000000000203947 */ /* 0x000fea0003800000 */
[----:B--234-:R-:W2:Y:S02]  /*07d0*/  LDS R3, [UR8+0x34] ;  /* 0x00003408ff037984 */ /* 0x01cea40008000800 */
[----:B--2---:R-:W-:-:S05]  /*07e0*/  LOP3.LUT R3, R3, 0x38, RZ, 0xb8, !PT ;  /* 0x0000003803037812 */ /* 0x004fca00078eb8ff */
[----:B------:R2:W-:Y:S01]  /*07f0*/  STS [UR8+0x34], R3 ;  /* 0x00003403ff007988 */ /* 0x0005e20008000808 */
[----:B------:R-:W-:Y:S05]  /*0800*/  @P3 BRA `(.L_x_15) ;  /* 0x0000000000203947 */ /* 0x000fea0003800000 */
[----:B--2---:R-:W2:Y:S01]  /*0810*/  LDS R3, [UR8+0x8] ;  /* 0x00000808ff037984 */ /* 0x004ea20008000800 */
[----:B------:R-:W-:-:S05]  /*0820*/  IMAD.MOV.U32 R4, RZ, RZ, 0x780 ;  /* 0x00000780ff047424 */ /* 0x000fca00078e00ff */
[----:B--2---:R-:W-:-:S05]  /*0830*/  LOP3.LUT R3, R3, 0x500, R4, 0xd8, !PT ;  /* 0x0000050003037812 */ /* 0x004fca00078ed804 */
[----:B------:R5:W-:Y:S02]  /*0840*/  STS [UR8+0x8], R3 ;  /* 0x00000803ff007988 */ /* 0x000be40008000808 */
.L_x_14:
[----:B------:R-:W-:Y:S05]  /*0850*/  @P3 BRA `(.L_x_16) ;  /* 0x0000000000283947 */ /* 0x000fea0003800000 */
[----:B--2345:R-:W2:Y:S02]  /*0860*/  LDS R3, [UR8+0x8] ;  /* 0x00000808ff037984 */ /* 0x03cea40008000800 */
[----:B--2---:R-:W-:-:S05]  /*0870*/  LOP3.LUT R3, R3, 0x1800, RZ, 0xb8, !PT ;  /* 0x0000180003037812 */ /* 0x004fca00078eb8ff */
[----:B------:R3:W-:Y:S02]  /*0880*/  STS [UR8+0x8], R3 ;  /* 0x00000803ff007988 */ /* 0x0007e40008000808 */
.L_x_15:
[----:B------:R-:W-:Y:S05]  /*0890*/  @P3 BREAK.RELIABLE B0 ;  /* 0x0000000000003942 */ /* 0x000fea0003800100 */
[----:B------:R-:W-:Y:S05]  /*08a0*/  @P3 BRA `(.L_x_17) ;  /* 0x0000000000243947 */ /* 0x000fea0003800000 */
[----:B------:R-:W4:Y:S01]  /*08b0*/  LDS R4, [UR8+0x8] ;  /* 0x00000808ff047984 */ /* 0x000f220008000800 */
[----:B--23--:R-:W-:-:S05]  /*08c0*/  IMAD.MOV.U32 R3, RZ, RZ, 0x6000 ;  /* 0x00006000ff037424 */ /* 0x00cfca00078e00ff */
[----:B----4-:R-:W-:-:S04]  /*08d0*/  LOP3.LUT R3, R4, 0x4000, R3, 0xd8, !PT ;  /* 0x0000400004037812 */ /* 0x010fc800078ed803 */
[----:B------:R-:W-:-:S05]  /*08e0*/  LOP3.LUT R3, R3, 0x400000, RZ, 0xb8, !PT ;  /* 0x0040000003037812 */ /* 0x000fca00078eb8ff */
[----:B------:R2:W-:Y:S02]  /*08f0*/  STS [UR8+0x8], R3 ;  /* 0x00000803ff007988 */ /* 0x0005e40008000808 */
.L_x_16:
[----:B------:R-:W-:Y:S05]  /*0900*/  BSYNC.RELIABLE B0 ;  /* 0x0000000000007941 */ /* 0x000fea0003800100 */
.L_x_13:
[----:B--2345:R-:W2:Y:S02]  /*0910*/  @!P3 LDS R3, [UR8+0x8] ;  /* 0x00000808ff03b984 */ /* 0x03cea40008000800 */
[----:B--2---:R-:W-:-:S05]  /*0920*/  @!P3 LOP3.LUT R3, R3, 0x8000, RZ, 0xb8, !PT ;  /* 0x000080000303b812 */ /* 0x004fca00078eb8ff */
[----:B------:R4:W-:Y:S02]  /*0930*/  @!P3 STS [UR8+0x8], R3 ;  /* 0x00000803ff00b988 */ /* 0x0009e40008000808 */
.L_x_17:
[----:B------:R-:W-:Y:S05]  /*0940*/  BSYNC.RECONVERGENT B1 ;  /* 0x0000000000017941 */ /* 0x000fea0003800200 */
.L_x_12:
[----:B------:R-:W-:Y:S05]  /*0950*/  WARPSYNC.ALL ;  /* 0x0000000000007948 */ /* 0x000fea0003800000 */
[----:B------:R-:W-:Y:S01]  /*0960*/  NOP ;  /* 0x0000000000007918 */ /* 0x000fe20000000000 */
[----:B------:R-:W5:Y:S02]  /*0970*/  LDC R6, c[0x0][0x39c] ;  /* 0x0000e700ff067b82 */ /* 0x000f640000000800 */
[----:B-----5:R-:W-:Y:S01]  /*0980*/  VIADD R6, R6, 0xffffffff ;  /* 0xffffffff06067836 */ /* 0x020fe20000000000 */
[----:B------:R-:W-:Y:S06]  /*0990*/  @P0 BRA `(.L_x_18) ;  /* 0x0000000000300947 */ /* 0x000fec0003800000 */
[----:B--234-:R-:W2:Y:S01]  /*09a0*/  S2R R3, SR_LANEID ;  /* 0x0000000000037919 */ /* 0x01cea20000000000 */
[----:B------:R-:W-:Y:S05]  /*09b0*/  WARPSYNC.ALL ;  /* 0x0000000000007948 */ /* 0x000fea0003800000 */
[----:B------:R-:W-:Y:S01]  /*09c0*/  NOP ;  /* 0x0000000000007918 */ /* 0x000fe20000000000 */
[----:B--2---:R-:W-:-:S05]  /*09d0*/  IMAD.SHL.U32 R3, R3, 0x4, RZ ;  /* 0x0000000403037824 */ /* 0x004fca00078e00ff */
[----:B------:R-:W2:Y:S01]  /*09e0*/  LDS R7, [R3+UR8] ;  /* 0x0000000803077984 */ /* 0x000ea20008000800 */
[----:B------:R-:W-:-:S05]  /*09f0*/  IADD3 R4, P1, PT, R3, UR24, RZ ;  /* 0x0000001803047c10 */ /* 0x000fca000ff3e0ff */
[----:B------:R-:W-:-:S05]  /*0a00*/  IMAD.X R5, RZ, RZ, UR25, P1 ;  /* 0x00000019ff057e24 */ /* 0x000fca00088e06ff */
[----:B--2---:R5:W2:Y:S01]  /*0a10*/  ATOMG.E.EXCH.STRONG.GPU PT, RZ, [R4], R7 ;  /* 0x0000000704ff73a8 */ /* 0x004aa200041ee100 */
[----:B------:R-:W-:-:S04]  /*0a20*/  DEPBAR {5,4,3,2,1,0} ;  /* 0x0000003f0000791a */ /* 0x000fc80000000000 */
[----:B------:R-:W3:Y:S02]  /*0a30*/  CCTL.E.C.LDCU.IV.DEEP [UR24] ;  /* 0x0000000018007540 */ /* 0x000ee40009c08000 */
[----:B---3--:R5:W-:Y:S01]  /*0a40*/  UTMACCTL.IV [UR24] ;  /* 0x00000000180079b9 */ /* 0x008be20008000000 */
[----:B------:R-:W-:Y:S01]  /*0a50*/  NOP ;  /* 0x0000000000007918 */ /* 0x000fe20000000000 */
.L_x_18:
[----:B------:R-:W-:Y:S05]  /*0a60*/  @P0 BRA `(.L_x_19) ;  /* 0x00000000000c0947 */ /* 0x000fea0003800000 */
[----:B------:R0:W-:Y:S01]  /*0a70*/  UTMACMDFLUSH ;  /* 0x00000000000079b7 */ /* 0x0001e20000000000 */
[----:B------:R-:W-:Y:S05]  /*0a80*/  @P0 BRA `(.L_x_19) ;  /* 0x0000000000040947 */ /* 0x000fea0003800000 */
[----:B------:R-:W-:-:S04]  /*0a90*/  DEPBAR.LE SB0, 0x0 ;  /* 0x000080000000791a */ /* 0x000fc80000000000 */
.L_x_19:
[----:B------:R-:W-:Y:S05]  /*0aa0*/  WARPSYNC.ALL ;  /* 0x0000000000007948 */ /* 0x000fea0003800000 */
[----:B------:R-:W-:Y:S01]  /*0ab0*/  NOP ;  /* 0x0000000000007918 */ /* 0x000fe20000000000 */
[----:B--2---:R-:W-:Y:S06]  /*0ac0*/  BAR.SYNC.DEFER_BLOCKING 0x0 ;  /* 0x0000000000007b1d */ /* 0x004fec0000010000 */
[----:B------:R-:W-:Y:S02]  /*0ad0*/  BSSY.RECONVERGENT B1, `(.L_x_20) ;  /* 0x000000b000017945 */ /* 0x000fe40003800200 */
[----:B------:R-:W-:Y:S06]  /*0ae0*/  BAR.SYNC.DEFER_BLOCKING 0x0 ;  /* 0x0000000000007b1d */ /* 0x000fec0000010000 */
[----:B------:R2:W-:Y:S01]  /*0af0*/  @!P0 STS [R13], RZ ;  /* 0x000000ff0d008388 */ /* 0x0005e20000000800 */
[----:B------:R-:W-:Y:S01]  /*0b00*/  NOP ;  /* 0x0000000000007918 */ /* 0x000fe20000000000 */
[----:B------:R-:W-:Y:S05]  /*0b10*/  @P3 BRA `(.L_x_21) ;  /* 0x0000000000183947 */ /* 0x000fea0003800000 */
[----:B---34-:R-:W3:Y:S01]  /*0b20*/  LDS R3, [UR8+0x8] ;  /* 0x00000808ff037984 */ /* 0x018ee20008000800 */
[----:B------:R-:W4:Y:S01]  /*0b30*/  LDC.64 R8, c[0x0][0x388] ;  /* 0x0000e200ff087b82 */ /* 0x000f220000000a00 */
[----:B-----5:R-:W-:Y:S02]  /*0b40*/  IMAD.MOV.U32 R4, RZ, RZ, 0x70 ;  /* 0x00000070ff047424 */ /* 0x020fe400078e00ff */
[----:B----4-:R4:W-:Y:S03]  /*0b50*/  STS.64 [UR8], R8 ;  /* 0x00000008ff007988 */ /* 0x0109e60008000a08 */
[----:B---3--:R-:W-:-:S05]  /*0b60*/  LOP3.LUT R3, R3, 0x10, R4, 0xd8, !PT ;  /* 0x0000001003037812 */ /* 0x008fca00078ed804 */
[----:B------:R4:W-:Y:S02]  /*0b70*/  STS [UR8+0x8], R3 ;  /* 0x00000803ff007988 */ /* 0x0009e40008000808 */
.L_x_21:
[----:B-----5:R-:W-:Y:S05]  /*0b80*/  BSYNC.RECONVERGENT B1 ;  /* 0x0000000000017941 */ /* 0x020fea0003800200 */
.L_x_20:
[----:B------:R-:W-:Y:S04]  /*0b90*/  BSSY.RECONVERGENT B1, `(.L_x_22) ;  /* 0x000000a000017945 */ /* 0x000fe80003800200 */
[----:B------:R-:W-:Y:S05]  /*0ba0*/  @P3 BRA `(.L_x_23) ;  /* 0x0000000000203947 */ /* 0x000fea0003800000 */
[----:B---34-:R-:W3:Y:S01]  /*0bb0*/  LDS R3, [UR8+0x34] ;  /* 0x00003408ff037984 */ /* 0x018ee20008000800 */
[----:B------:R-:W-:Y:S02]  /*0bc0*/  IMAD.MOV.U32 R4, RZ, RZ, 0x3f000000 ;  /* 0x3f000000ff047424 */ /* 0x000fe400078e00ff */
[----:B------:R-:W-:Y:S01]  /*0bd0*/  @!P3 IMAD.MOV.U32 R5, RZ, RZ, 0x1f ;  /* 0x0000001fff05b424 */ /* 0x000fe200078e00ff */
[----:B------:R-:W4:Y:S02]  /*0be0*/  @!P3 LDS R8, [UR8+0x38] ;  /* 0x00003808ff08b984 */ /* 0x000f240008000800 */
[----:B---3--:R-:W-:Y:S02]  /*0bf0*/  LOP3.LUT R3, R3, 0xff000000, R4, 0xb8, !PT ;  /* 0xff00000003037812 */ /* 0x008fe400078eb804 */
[----:B----4-:R-:W-:-:S03]  /*0c00*/  @!P3 LOP3.LUT R4, R8, 0xff, R5, 0xb8, !PT ;  /* 0x000000ff0804b812 */ /* 0x010fc600078eb805 */
[----:B------:R5:W-:Y:S04]  /*0c10*/  STS [UR8+0x34], R3 ;  /* 0x00003403ff007988 */ /* 0x000be80008000808 */
[----:B------:R5:W-:Y:S02]  /*0c20*/  @!P3 STS [UR8+0x38], R4 ;  /* 0x00003804ff00b988 */ /* 0x000be40008000808 */
.L_x_23:
[----:B------:R-:W-:Y:S05]  /*0c30*/  BSYNC.RECONVERGENT B1 ;  /* 0x0000000000017941 */ /* 0x000fea0003800200 */
.L_x_22:
[----:B------:R-:W-:Y:S04]  /*0c40*/  BSSY.RECONVERGENT B1, `(.L_x_24) ;  /* 0x0000004000017945 */ /* 0x000fe80003800200 */
[----:B------:R-:W-:Y:S05]  /*0c50*/  @P3 BRA `(.L_x_25) ;  /* 0x0000000000083947 */ /* 0x000fea0003800000 */
[----:B------:R2:W-:Y:S04]  /*0c60*/  STS [UR8+0x24], R10 ;  /* 0x0000240aff007988 */ /* 0x0005e80008000808 */
[----:B------:R2:W-:Y:S02]  /*0c70*/  STS [UR8+0x20], R6 ;  /* 0x00002006ff007988 */ /* 0x0005e40008000808 */
.L_x_25:
[----:B------:R-:W-:Y:S05]  /*0c80*/  BSYNC.RECONVERGENT B1 ;  /* 0x0000000000017941 */ /* 0x000fea0003800200 */
.L_x_24:
[----:B------:R-:W-:Y:S04]  /*0c90*/  BSSY.RECONVERGENT B1, `(.L_x_26) ;  /* 0x000000e000017945 */ /* 0x000fe80003800200 */
[----:B------:R-:W-:Y:S05]  /*0ca0*/  @P3 BRA `(.L_x_27) ;  /* 0x0000000000303947 */ /* 0x000fea0003800000 */
[----:B-----5:R-:W5:Y:S01]  /*0cb0*/  LDS R4, [UR8+0x34] ;  /* 0x00003408ff047984 */ /* 0x020f620008000800 */
[----:B--2---:R-:W2:Y:S03]  /*0cc0*/  LDC.64 R10, c[0x0][0x3b0] ;  /* 0x0000ec00ff0a7b82 */ /* 0x004ea60000000a00 */
[----:B---34-:R-:W3:Y:S01]  /*0cd0*/  LDS R3, [UR8+0x1c] ;  /* 0x00001c08ff037984 */ /* 0x018ee20008000800 */
[C---:B--2---:R-:W-:Y:S01]  /*0ce0*/  SHF.L.U64.HI R8, R10.reuse, 0x1, R11 ;  /* 0x000000010a087819 */ /* 0x044fe2000001020b */
[----:B------:R-:W-:-:S03]  /*0cf0*/  IMAD.SHL.U32 R5, R10, 0x2, RZ ;  /* 0x000000020a057824 */ /* 0x000fc600078e00ff */
[--C-:B------:R-:W-:Y:S02]  /*0d00*/  SHF.R.U32.HI R10, RZ, 0x4, R8.reuse ;  /* 0x00000004ff0a7819 */ /* 0x100fe40000011608 */
[----:B------:R-:W-:-:S05]  /*0d10*/  SHF.R.U64 R5, R5, 0x4, R8 ;  /* 0x0000000405057819 */ /* 0x000fca0000001208 */
[----:B------:R2:W-:Y:S01]  /*0d20*/  STS [UR8+0xc], R5 ;  /* 0x00000c05ff007988 */ /* 0x0005e20008000808 */
[----:B-----5:R-:W-:Y:S02]  /*0d30*/  LOP3.LUT R4, R4, 0x7, RZ, 0xb8, !PT ;  /* 0x0000000704047812 */ /* 0x020fe400078eb8ff */
[----:B---3--:R-:W-:-:S03]  /*0d40*/  LOP3.LUT R3, R3, 0xf, R10, 0xb8, !PT ;  /* 0x0000000f03037812 */ /* 0x008fc600078eb80a */
[----:B------:R2:W-:Y:S04]  /*0d50*/  STS [UR8+0x34], R4 ;  /* 0x00003404ff007988 */ /* 0x0005e80008000808 */
[----:B------:R2:W-:Y:S02]  /*0d60*/  STS [UR8+0x1c], R3 ;  /* 0x00001c03ff007988 */ /* 0x0005e40008000808 */
.L_x_27:
[----:B------:R-:W-:Y:S05]  /*0d70*/  BSYNC.RECONVERGENT B1 ;  /* 0x0000000000017941 */ /* 0x000fea0003800200 */
.L_x_26:
[----:B------:R-:W-:Y:S04]  /*0d80*/  BSSY.RECONVERGENT B2, `(.L_x_28) ;  /* 0x000001a000027945 */ /* 0x000fe80003800200 */
[----:B------:R-:W-:Y:S04]  /*0d90*/  BSSY.RELIABLE B1, `(.L_x_29) ;  /* 0x0000015000017945 */ /* 0x000fe80003800100 */
[----:B------:R-:W-:Y:S05]  /*0da0*/  @P3 BRA `(.L_x_30) ;  /* 0x0000000000203947 */ /* 0x000fea0003800000 */
[----:B--2345:R-:W2:Y:S02]  /*0db0*/  LDS R3, [UR8+0x34] ;  /* 0x00003408ff037984 */ /* 0x03cea40008000800 */
[----:B--2---:R-:W-:-:S05]  /*0dc0*/  LOP3.LUT R3, R3, 0x38, RZ, 0xb8, !PT ;  /* 0x0000003803037812 */ /* 0x004fca00078eb8ff */
[----:B------:R2:W-:Y:S01]  /*0dd0*/  STS [UR8+0x34], R3 ;  /* 0x00003403ff007988 */ /* 0x0005e20008000808 */
[----:B------:R-:W-:Y:S05]  /*0de0*/  @P3 BRA `(.L_x_31) ;  /* 0x0000000000203947 */ /* 0x000fea0003800000 */
[----:B--2---:R-:W2:Y:S01]  /*0df0*/  LDS R3, [UR8+0x8] ;  /* 0x00000808ff037984 */ /* 0x004ea20008000800 */
[----:B------:R-:W-:-:S05]  /*0e00*/  IMAD.MOV.U32 R4, RZ, RZ, 0x780 ;  /* 0x00000780ff047424 */ /* 0x000fca00078e00ff */
[----:B--2---:R-:W-:-:S05]  /*0e10*/  LOP3.LUT R3, R3, 0x500, R4, 0xd8, !PT ;  /* 0x0000050003037812 */ /* 0x004fca00078ed804 */
[----:B------:R2:W-:Y:S02]  /*0e20*/  STS [UR8+0x8], R3 ;  /* 0x00000803ff007988 */ /* 0x0005e40008000808 */
.L_x_30:
[----:B------:R-:W-:Y:S05]  /*0e30*/  @P3 BRA `(.L_x_32) ;  /* 0x0000000000283947 */ /* 0x000fea0003800000 */
[----:B--2345:R-:W2:Y:S02]  /*0e40*/  LDS R3, [UR8+0x8] ;  /* 0x00000808ff037984 */ /* 0x03cea40008000800 */
[----:B--2---:R-:W-:-:S05]  /*0e50*/  LOP3.LUT R3, R3, 0x1800, RZ, 0xb8, !PT ;  /* 0x0000180003037812 */ /* 0x004fca00078eb8ff */
[----:B------:R3:W-:Y:S02]  /*0e60*/  STS [UR8+0x8], R3 ;  /* 0x00000803ff007988 */ /* 0x0007e40008000808 */
.L_x_31:
[----:B------:R-:W-:Y:S05]  /*0e70*/  @P3 BREAK.RELIABLE B1 ;  /* 0x0000000000013942 */ /* 0x000fea0003800100 */
[----:B------:R-:W-:Y:S05]  /*0e80*/  @P3 BRA `(.L_x_33) ;  /* 0x0000000000243947 */ /* 0x000fea0003800000 */
[----:B--23--:R-:W2:Y:S01]  /*0e90*/  LDS R3, [UR8+0x8] ;  /* 0x00000808ff037984 */ /* 0x00cea20008000800 */
[----:B------:R-:W-:-:S05]  /*0ea0*/  IMAD.MOV.U32 R4, RZ, RZ, 0x6000 ;  /* 0x00006000ff047424 */ /* 0x000fca00078e00ff */
[----:B--2---:R-:W-:-:S04]  /*0eb0*/  LOP3.LUT R3, R3, 0x6000, R4, 0xd8, !PT ;  /* 0x0000600003037812 */ /* 0x004fc800078ed804 */
[----:B------:R-:W-:-:S05]  /*0ec0*/  LOP3.LUT R3, R3, 0x400000, RZ, 0xb8, !PT ;  /* 0x0040000003037812 */ /* 0x000fca00078eb8ff */
[----:B------:R2:W-:Y:S02]  /*0ed0*/  STS [UR8+0x8], R3 ;  /* 0x00000803ff007988 */ /* 0x0005e40008000808 */
.L_x_32:
[----:B------:R-:W-:Y:S05]  /*0ee0*/  BSYNC.RELIABLE B1 ;  /* 0x0000000000017941 */ /* 0x000fea0003800100 */
.L_x_29:
[----:B--2345:R-:W2:Y:S02]  /*0ef0*/  @!P3 LDS R3, [UR8+0x8] ;  /* 0x00000808ff03b984 */ /* 0x03cea40008000800 */
[----:B--2---:R-:W-:-:S05]  /*0f00*/  @!P3 LOP3.LUT R3, R3, 0x8000, RZ, 0xb8, !PT ;  /* 0x000080000303b812 */ /* 0x004fca00078eb8ff */
[----:B------:R4:W-:Y:S02]  /*0f10*/  @!P3 STS [UR8+0x8], R3 ;  /* 0x00000803ff00b988 */ /* 0x0009e40008000808 */
.L_x_33:
[----:B------:R-:W-:Y:S05]  /*0f20*/  BSYNC.RECONVERGENT B2 ;  /* 0x0000000000027941 */ /* 0x000fea0003800200 */
.L_x_28:
[----:B------:R-:W-:Y:S05]  /*0f30*/  WARPSYNC.ALL ;  /* 0x0000000000007948 */ /* 0x000fea0003800000 */
[----:B------:R-:W-:Y:S01]  /*0f40*/  NOP ;  /* 0x0000000000007918 */ /* 0x000fe20000000000 */
[----:B------:R-:W-:-:S04]  /*0f50*/  UIADD3 UR5, UPT, UPT, UR4, 0x80, URZ ;  /* 0x0000008004057890 */ /* 0x000fc8000fffe0ff */
[----:B------:R-:W-:-:S04]  /*0f60*/  UIADD3 UR26, UP0, UPT, UR5, UR20, URZ ;  /* 0x00000014051a7290 */ /* 0x000fc8000ff1e0ff */
[----:B------:R-:W-:Y:S01]  /*0f70*/  ULEA.HI.X.SX32 UR27, UR5, UR21, 0x1, UP0 ;  /* 0x00000015051b7291 */ /* 0x000fe200080f0eff */
[----:B------:R-:W-:Y:S11]  /*0f80*/  @P0 BRA `(.L_x_34) ;  /* 0x0000000000300947 */ /* 0x000ff60003800000 */
        /* <DEDUP_REMOVED lines=12> */
.L_x_34:
[----:B------:R-:W-:Y:S05]  /*1050*/  @P0 BRA `(.L_x_35) ;  /* 0x00000000000c0947 */ /* 0x000fea0003800000 */
[----:B------:R0:W-:Y:S01]  /*1060*/  UTMACMDFLUSH ;  /* 0x00000000000079b7 */ /* 0x0001e20000000000 */
[----:B------:R-:W-:Y:S05]  /*1070*/  @P0 BRA `(.L_x_35) ;  /* 0x0000000000040947 */ /* 0x000fea0003800000 */
[----:B------:R-:W-:-:S04]  /*1080*/  DEPBAR.LE SB0, 0x0 ;  /* 0x000080000000791a */ /* 0x000fc80000000000 */
.L_x_35:
        /* <DEDUP_REMOVED lines=8> */
[----:B---345:R-:W3:Y:S01]  /*1110*/  LDS R3, [UR8+0x8] ;  /* 0x00000808ff037984 */ /* 0x038ee20008000800 */
[----:B------:R-:W4:Y:S01]  /*1120*/  LDC.64 R8, c[0x0][0x390] ;  /* 0x0000e400ff087b82 */ /* 0x000f220000000a00 */
[----:B------:R-:W-:Y:S02]  /*1130*/  IMAD.MOV.U32 R4, RZ, RZ, 0x70 ;  /* 0x00000070ff047424 */ /* 0x000fe400078e00ff */
[----:B----4-:R4:W-:Y:S03]  /*1140*/  STS.64 [UR8], R8 ;  /* 0x00000008ff007988 */ /* 0x0109e60008000a08 */
[----:B---3--:R-:W-:-:S05]  /*1150*/  LOP3.LUT R3, R3, 0x10, R4, 0xd8, !PT ;  /* 0x0000001003037812 */ /* 0x008fca00078ed804 */
[----:B------:R4:W-:Y:S02]  /*1160*/  STS [UR8+0x8], R3 ;  /* 0x00000803ff007988 */ /* 0x0009e40008000808 */
.L_x_37:
[----:B-----5:R-:W-:Y:S05]  /*1170*/  BSYNC.RECONVERGENT B2 ;  /* 0x0000000000027941 */ /* 0x020fea0003800200 */
.L_x_36:
[----:B------:R-:W-:Y:S04]  /*1180*/  BSSY.RECONVERGENT B3, `(.L_x_38) ;  /* 0x0000011000037945 */ /* 0x000fe80003800200 */
[----:B------:R-:W-:Y:S04]  /*1190*/  BSSY.RELIABLE B2, `(.L_x_39) ;  /* 0x000000e000027945 */ /* 0x000fe80003800100 */
[----:B------:R-:W-:Y:S05]  /*11a0*/  @P3 BRA `(.L_x_40) ;  /* 0x0000000000243947 */ /* 0x000fea0003800000 */
[----:B---34-:R-:W3:Y:S01]  /*11b0*/  LDS R3, [UR8+0x34] ;  /* 0x00003408ff037984 */ /* 0x018ee20008000800 */
[----:B------:R-:W-:-:S05]  /*11c0*/  IMAD.MOV.U32 R4, RZ, RZ, 0x3f000000 ;  /* 0x3f000000ff047424 */ /* 0x000fca00078e00ff */
[----:B---3--:R-:W-:-:S05]  /*11d0*/  LOP3.LUT R3, R3, 0xff000000, R4, 0xb8, !PT ;  /* 0xff00000003037812 */ /* 0x008fca00078eb804 */
[----:B------:R3:W-:Y:S01]  /*11e0*/  STS [UR8+0x34], R3 ;  /* 0x00003403ff007988 */ /* 0x0007e20008000808 */
[----:B------:R-:W-:Y:S05]  /*11f0*/  @P3 BRA `(.L_x_41) ;  /* 0x00000000001c3947 */ /* 0x000fea0003800000 */
[----:B---3--:R-:W3:Y:S01]  /*1200*/  LDS R3, [UR8+0x38] ;  /* 0x00003808ff037984 */ /* 0x008ee20008000800 */
[----:B------:R-:W-:-:S05]  /*1210*/  IMAD.MOV.U32 R4, RZ, RZ, 0x7f ;  /* 0x0000007fff047424 */ /* 0x000fca00078e00ff */
[----:B---3--:R-:W-:-:S05]  /*1220*/  LOP3.LUT R3, R3, 0xff, R4, 0xb8, !PT ;  /* 0x000000ff03037812 */ /* 0x008fca00078eb804 */
[----:B------:R5:W-:Y:S02]  /*1230*/  STS [UR8+0x38], R3 ;  /* 0x00003803ff007988 */ /* 0x000be40008000808 */
.L_x_40:
[----:B------:R-:W-:Y:S05]  /*1240*/  @P3 BREAK.RELIABLE B2 ;  /* 0x0000000000023942 */ /* 0x000fea0003800100 */
[----:B------:R-:W-:Y:S05]  /*1250*/  @P3 BRA `(.L_x_42) ;  /* 0x00000000000c3947 */ /* 0x000fea0003800000 */
[----:B------:R2:W-:Y:S02]  /*1260*/  STS [UR8+0x20], R6 ;  /* 0x00002006ff007988 */ /* 0x0005e40008000808 */
.L_x_41:
[----:B------:R-:W-:Y:S05]  /*1270*/  BSYNC.RELIABLE B2 ;  /* 0x0000000000027941 */ /* 0x000fea0003800100 */
.L_x_39:
[----:B------:R2:W-:Y:S02]  /*1280*/  @!P3 STS [UR8+0x24], R2 ;  /* 0x00002402ff00b988 */ /* 0x0005e40008000808 */
.L_x_42:
[----:B------:R-:W-:Y:S05]  /*1290*/  BSYNC.RECONVERGENT B3 ;  /* 0x0000000000037941 */ /* 0x000fea0003800200 */
.L_x_38:
[----:B------:R-:W-:Y:S05]  /*12a0*/  WARPSYNC.ALL ;  /* 0x0000000000007948 */ /* 0x000fea0003800000 */
[----:B------:R-:W-:Y:S01]  /*12b0*/  NOP ;  /* 0x0000000000007918 */ /* 0x000fe20000000000 */
[----:B------:R-:W-:Y:S04]  /*12c0*/  BSSY.RECONVERGENT B3, `(.L_x_43) ;  /* 0x000000e000037945 */ /* 0x000fe80003800200 */
[----:B------:R-:W-:Y:S05]  /*12d0*/  @P3 BRA `(.L_x_44) ;  /* 0x0000000000303947 */ /* 0x000fea0003800000 */
[----:B---345:R-:W3:Y:S01]  /*12e0*/  LDS R3, [UR8+0x34] ;  /* 0x00003408ff037984 */ /* 0x038ee20008000800 */
[----:B------:R-:W4:Y:S03]  /*12f0*/  LDC.64 R4, c[0x0][0x3b8] ;  /* 0x0000ee00ff047b82 */ /* 0x000f260000000a00 */
[----:B--2---:R-:W2:Y:S01]  /*1300*/  LDS R2, [UR8+0x1c] ;  /* 0x00001c08ff027984 */ /* 0x004ea20008000800 */
[C---:B----4-:R-:W-:Y:S01]  /*1310*/  SHF.L.U64.HI R5, R4.reuse, 0x1, R5 ;  /* 0x0000000104057819 */ /* 0x050fe20000010205 */
[----:B------:R-:W-:-:S03]  /*1320*/  IMAD.SHL.U32 R4, R4, 0x2, RZ ;  /* 0x0000000204047824 */ /* 0x000fc600078e00ff */
[--C-:B------:R-:W-:Y:S02]  /*1330*/  SHF.R.U32.HI R7, RZ, 0x4, R5.reuse ;  /* 0x00000004ff077819 */ /* 0x100fe40000011605 */
[----:B------:R-:W-:-:S05]  /*1340*/  SHF.R.U64 R4, R4, 0x4, R5 ;  /* 0x0000000404047819 */ /* 0x000fca0000001205 */
[----:B------:R4:W-:Y:S01]  /*1350*/  STS [UR8+0xc], R4 ;  /* 0x00000c04ff007988 */ /* 0x0009e20008000808 */
[----:B---3--:R-:W-:Y:S02]  /*1360*/  LOP3.LUT R3, R3, 0x7, RZ, 0xb8, !PT ;  /* 0x0000000703037812 */ /* 0x008fe400078eb8ff */
[----:B--2---:R-:W-:-:S03]  /*1370*/  LOP3.LUT R2, R2, 0xf, R7, 0xb8, !PT ;  /* 0x0000000f02027812 */ /* 0x004fc600078eb807 */
[----:B------:R4:W-:Y:S04]  /*1380*/  STS [UR8+0x34], R3 ;  /* 0x00003403ff007988 */ /* 0x0009e80008000808 */
[----:B------:R4:W-:Y:S02]  /*1390*/  STS [UR8+0x1c], R2 ;  /* 0x00001c02ff007988 */ /* 0x0009e40008000808 */
.L_x_44:
[----:B------:R-:W-:Y:S05]  /*13a0*/  BSYNC.RECONVERGENT B3 ;  /* 0x0000000000037941 */ /* 0x000fea0003800200 */
.L_x_43:
[----:B------:R-:W-:Y:S04]  /*13b0*/  BSSY.RECONVERGENT B4, `(.L_x_45) ;  /* 0x000001a000047945 */ /* 0x000fe80003800200 */
[----:B------:R-:W-:Y:S04]  /*13c0*/  BSSY.RELIABLE B3, `(.L_x_46) ;  /* 0x0000015000037945 */ /* 0x000fe80003800100 */
[----:B------:R-:W-:Y:S05]  /*13d0*/  @P3 BRA `(.L_x_47) ;  /* 0x0000000000203947 */ /* 0x000fea0003800000 */
[----:B--2-4-:R-:W2:Y:S02]  /*13e0*/  LDS R2, [UR8+0x34] ;  /* 0x00003408ff027984 */ /* 0x014ea40008000800 */
[----:B--2---:R-:W-:-:S05]  /*13f0*/  LOP3.LUT R2, R2, 0x38, RZ, 0xb8, !PT ;  /* 0x0000003802027812 */ /* 0x004fca00078eb8ff */
[----:B------:R2:W-:Y:S01]  /*1400*/  STS [UR8+0x34], R2 ;  /* 0x00003402ff007988 */ /* 0x0005e20008000808 */
[----:B------:R-:W-:Y:S05]  /*1410*/  @P3 BRA `(.L_x_48) ;  /* 0x0000000000203947 */ /* 0x000fea0003800000 */
[----:B--2---:R-:W2:Y:S01]  /*1420*/  LDS R2, [UR8+0x8] ;  /* 0x00000808ff027984 */ /* 0x004ea20008000800 */
[----:B---3-5:R-:W-:-:S05]  /*1430*/  IMAD.MOV.U32 R3, RZ, RZ, 0x780 ;  /* 0x00000780ff037424 */ /* 0x028fca00078e00ff */
[----:B--2---:R-:W-:-:S05]  /*1440*/  LOP3.LUT R2, R2, 0x500, R3, 0xd8, !PT ;  /* 0x0000050002027812 */ /* 0x004fca00078ed803 */
[----:B------:R2:W-:Y:S02]  /*1450*/  STS [UR8+0x8], R2 ;  /* 0x00000802ff007988 */ /* 0x0005e40008000808 */
.L_x_47:
[----:B------:R-:W-:Y:S05]  /*1460*/  @P3 BRA `(.L_x_49) ;  /* 0x0000000000283947 */ /* 0x000fea0003800000 */
[----:B--2-4-:R-:W2:Y:S02]  /*1470*/  LDS R2, [UR8+0x8] ;  /* 0x00000808ff027984 */ /* 0x014ea40008000800 */
[----:B--2---:R-:W-:-:S05]  /*1480*/  LOP3.LUT R2, R2, 0x1800, RZ, 0xb8, !PT ;  /* 0x0000180002027812 */ /* 0x004fca00078eb8ff */
[----:B------:R4:W-:Y:S02]  /*1490*/  STS [UR8+0x8], R2 ;  /* 0x00000802ff007988 */ /* 0x0009e40008000808 */
.L_x_48:
[----:B------:R-:W-:Y:S05]  /*14a0*/  @P3 BREAK.RELIABLE B3 ;  /* 0x0000000000033942 */ /* 0x000fea0003800100 */
[----:B------:R-:W-:Y:S05]  /*14b0*/  @P3 BRA `(.L_x_50) ;  /* 0x0000000000243947 */ /* 0x000fea0003800000 */
[----:B--2-4-:R-:W2:Y:S01]  /*14c0*/  LDS R2, [UR8+0x8] ;  /* 0x00000808ff027984 */ /* 0x014ea20008000800 */
[----:B---3-5:R-:W-:-:S05]  /*14d0*/  IMAD.MOV.U32 R3, RZ, RZ, 0x6000 ;  /* 0x00006000ff037424 */ /* 0x028fca00078e00ff */
[----:B--2---:R-:W-:-:S04]  /*14e0*/  LOP3.LUT R2, R2, 0x6000, R3, 0xd8, !PT ;  /* 0x0000600002027812 */ /* 0x004fc800078ed803 */
[----:B------:R-:W-:-:S05]  /*14f0*/  LOP3.LUT R2, R2, 0x400000, RZ, 0xb8, !PT ;  /* 0x0040000002027812 */ /* 0x000fca00078eb8ff */
[----:B------:R2:W-:Y:S02]  /*1500*/  STS [UR8+0x8], R2 ;  /* 0x00000802ff007988 */ /* 0x0005e40008000808 */
.L_x_49:
[----:B------:R-:W-:Y:S05]  /*1510*/  BSYNC.RELIABLE B3 ;  /* 0x0000000000037941 */ /* 0x000fea0003800100 */
.L_x_46:
[----:B--2-4-:R-:W2:Y:S02]  /*1520*/  @!P3 LDS R2, [UR8+0x8] ;  /* 0x00000808ff02b984 */ /* 0x014ea40008000800 */
[----:B--2---:R-:W-:-:S05]  /*1530*/  @!P3 LOP3.LUT R2, R2, 0x8000, RZ, 0xb8, !PT ;  /* 0x000080000202b812 */ /* 0x004fca00078eb8ff */
[----:B------:R2:W-:Y:S02]  /*1540*/  @!P3 STS [UR8+0x8], R2 ;  /* 0x00000802ff00b988 */ /* 0x0005e40008000808 */
.L_x_50:
[----:B------:R-:W-:Y:S05]  /*1550*/  BSYNC.RECONVERGENT B4 ;  /* 0x0000000000047941 */ /* 0x000fea0003800200 */
.L_x_45:
[----:B------:R-:W-:Y:S05]  /*1560*/  WARPSYNC.ALL ;  /* 0x0000000000007948 */ /* 0x000fea0003800000 */
[----:B------:R-:W-:Y:S01]  /*1570*/  NOP ;  /* 0x0000000000007918 */ /* 0x000fe20000000000 */
[----:B------:R-:W-:-:S04]  /*1580*/  UIADD3 UR4, UPT, UPT, UR4, 0x100, URZ ;  /* 0x0000010004047890 */ /* 0x000fc8000fffe0ff */
[----:B------:R-:W-:-:S04]  /*1590*/  UIADD3 UR20, UP0, UPT, UR4, UR20, URZ ;  /* 0x0000001404147290 */ /* 0x000fc8000ff1e0ff */
[----:B------:R-:W-:Y:S01]  /*15a0*/  ULEA.HI.X.SX32 UR21, UR4, UR21, 0x1, UP0 ;  /* 0x0000001504157291 */ /* 0x000fe200080f0eff */
[----:B------:R-:W-:Y:S11]  /*15b0*/  @P0 BRA `(.L_x_51) ;  /* 0x0000000000300947 */ /* 0x000ff60003800000 */
[----:B--2-4-:R-:W2:Y:S01]  /*15c0*/  S2R R2, SR_LANEID ;  /* 0x0000000000027919 */ /* 0x014ea20000000000 */
[----:B------:R-:W-:Y:S05]  /*15d0*/  WARPSYNC.ALL ;  /* 0x0000000000007948 */ /* 0x000fea0003800000 */
[----:B------:R-:W-:Y:S01]  /*15e0*/  NOP ;  /* 0x0000000000007918 */ /* 0x000fe20000000000 */
[----:B--2---:R-:W-:-:S05]  /*15f0*/  IMAD.SHL.U32 R4, R2, 0x4, RZ ;  /* 0x0000000402047824 */ /* 0x004fca00078e00ff */
[----:B------:R-:W2:Y:S01]  /*1600*/  LDS R5, [R4+UR8] ;  /* 0x0000000804057984 */ /* 0x000ea20008000800 */
[----:B------:R-:W-:-:S05]  /*1610*/  IADD3 R2, P1, PT, R4, UR20, RZ ;  /* 0x0000001404027c10 */ /* 0x000fca000ff3e0ff */
[----:B---3-5:R-:W-:-:S05]  /*1620*/  IMAD.X R3, RZ, RZ, UR21, P1 ;  /* 0x00000015ff037e24 */ /* 0x028fca00088e06ff */
[----:B--2---:R2:W3:Y:S01]  /*1630*/  ATOMG.E.EXCH.STRONG.GPU PT, RZ, [R2], R5 ;  /* 0x0000000502ff73a8 */ /* 0x0044e200041ee100 */
[----:B------:R-:W-:-:S04]  /*1640*/  DEPBAR {5,4,3,2,1,0} ;  /* 0x0000003f0000791a */ /* 0x000fc80000000000 */
[----:B------:R-:W4:Y:S02]  /*1650*/  CCTL.E.C.LDCU.IV.DEEP [UR20] ;  /* 0x0000000014007540 */ /* 0x000f240009c08000 */
[----:B----4-:R2:W-:Y:S01]  /*1660*/  UTMACCTL.IV [UR20] ;  /* 0x00000000140079b9 */ /* 0x0105e20008000000 */
[----:B------:R-:W-:Y:S01]  /*1670*/  NOP ;  /* 0x0000000000007918 */ /* 0x000fe20000000000 */
.L_x_51:
[----:B------:R-:W-:Y:S05]  /*1680*/  @P0 BRA `(.L_x_52) ;  /* 0x00000000000c0947 */ /* 0x000fea0003800000 */
[----:B------:R0:W-:Y:S01]  /*1690*/  UTMACMDFLUSH ;  /* 0x00000000000079b7 */ /* 0x0001e20000000000 */
[----:B------:R-:W-:Y:S05]  /*16a0*/  @P0 BRA `(.L_x_52) ;  /* 0x0000000000040947 */ /* 0x000fea0003800000 */
[----:B------:R-:W-:-:S04]  /*16b0*/  DEPBAR.LE SB0, 0x0 ;  /* 0x000080000000791a */ /* 0x000fc80000000000 */
.L_x_52:
[----:B------:R-:W-:Y:S05]  /*16c0*/  WARPSYNC.ALL ;  /* 0x0000000000007948 */ /* 0x000fea0003800000 */
[----:B------:R-:W-:Y:S01]  /*16d0*/  NOP ;  /* 0x0000000000007918 */ /* 0x000fe20000000000 */
[----:B---3--:R-:W-:Y:S01]  /*16e0*/  BAR.SYNC.DEFER_BLOCKING 0x0 ;  /* 0x0000000000007b1d */ /* 0x008fe20000010000 */
[----:B--2-4-:R-:W-:Y:S01]  /*16f0*/  SHF.R.U32.HI R2, RZ, 0x5, R0 ;  /* 0x00000005ff027819 */ /* 0x014fe20000011600 */
[----:B------:R-:W-:Y:S01]  /*1700*/  UIADD3 UR15, UPT, UPT, UR8, 0x6010, URZ ;  /* 0x00006010080f7890 */ /* 0x000fe2000fffe0ff */
[----:B------:R-:W-:Y:S01]  /*1710*/  ISETP.GE.AND P0, PT, R12, 0x1, PT ;  /* 0x000000010c00780c */ /* 0x000fe20003f06270 */
[----:B------:R-:W-:Y:S01]  /*1720*/  USHF.L.U32 UR19, UR7, 0x7, URZ ;  /* 0x0000000707137899 */ /* 0x000fe200080006ff */
[----:B------:R-:W-:Y:S01]  /*1730*/  R2UR UR22, R2 ;  /* 0x00000000021672ca */ /* 0x000fe200000e0000 */
[----:B------:R-:W-:Y:S01]  /*1740*/  VOTEU.ALL UP0, P3 ;  /* 0x0000000000ff7886 */ /* 0x000fe20001800000 */
[----:B------:R-:W-:Y:S01]  /*1750*/  UMOV UR4, 0x1 ;  /* 0x0000000100047882 */ /* 0x000fe20000000000 */
[----:B------:R-:W-:Y:S01]  /*1760*/  VOTEU.ALL UP1, P3 ;  /* 0x0000000000ff7886 */ /* 0x000fe20001820000 */
[----:B------:R-:W-:Y:S01]  /*1770*/  USHF.L.U32 UR14, UR9, 0x6, URZ ;  /* 0x00000006090e7899 */ /* 0x000fe200080006ff */
[----:B------:R-:W-:Y:S01]  /*1780*/  BSSY.RECONVERGENT B4, `(.L_x_53) ;  /* 0x0000018000047945 */ /* 0x000fe20003800200 */
[----:B------:R-:W-:-:S04]  /*1790*/  @!UP0 UIADD3 UR10, UPT, UPT, -UR4, 0x100000, URZ ;  /* 0x00100000040a8890 */ /* 0x000fc8000fffe1ff */
[----:B------:R-:W-:Y:S02]  /*17a0*/  @!UP0 USHF.L.U32 UR11, UR10, 0xb, URZ ;  /* 0x0000000b0a0b8899 */ /* 0x000fe400080006ff */
[----:B------:R-:W-:Y:S02]  /*17b0*/  @!UP0 USHF.L.U32 UR10, UR10, 0x1, URZ ;  /* 0x000000010a0a8899 */ /* 0x000fe400080006ff */
[----:B------:R-:W-:-:S04]  /*17c0*/  @!UP0 UIADD3 UR4, UPT, UPT, -UR4, 0x100000, URZ ;  /* 0x0010000004048890 */ /* 0x000fc8000fffe1ff */
[----:B------:R-:W-:Y:S02]  /*17d0*/  @!UP0 USHF.L.U32 UR5, UR4, 0xb, URZ ;  /* 0x0000000b04058899 */ /* 0x000fe400080006ff */
[----:B------:R-:W-:Y:S01]  /*17e0*/  @!UP0 USHF.L.U32 UR4, UR4, 0x1, URZ ;  /* 0x0000000104048899 */ /* 0x000fe200080006ff */
[----:B------:R-:W-:Y:S01]  /*17f0*/  VOTEU.ALL UP0, P3 ;  /* 0x0000000000ff7886 */ /* 0x000fe20001800000 */
[----:B------:R-:W2:Y:S04]  /*1800*/  FENCE.VIEW.ASYNC.S ;  /* 0x00000000000073c6 */ /* 0x000ea80000000000 */
[----:B--2---:R2:W3:Y:S06]  /*1810*/  @!UP0 SYNCS.EXCH.64 URZ, [UR8+0x6000], UR10 ;  /* 0x0060000a08ff85b2 */ /* 0x0044ec0008000100 */
[----:B------:R2:W3:Y:S02]  /*1820*/  @!UP1 SYNCS.EXCH.64 URZ, [UR8+0x6010], UR4 ;  /* 0x0060100408ff95b2 */ /* 0x0004e40008000100 */
[----:B---3--:R-:W-:Y:S06]  /*1830*/  BAR.SYNC.DEFER_BLOCKING 0x0 ;  /* 0x0000000000007b1d */ /* 0x008fec0000010000 */
[----:B------:R-:W-:Y:S05]  /*1840*/  @P3 BRA `(.L_x_54) ;  /* 0x00000000002c3947 */ /* 0x000fea0003800000 */
[----:B--2---:R-:W-:Y:S02]  /*1850*/  UMOV UR4, 0x1 ;  /* 0x0000000100047882 */ /* 0x004fe40000000000 */
[----:B------:R-:W-:-:S04]  /*1860*/  UIADD3 UR10, UPT, UPT, -UR4, 0x100000, URZ ;  /* 0x00100000040a7890 */ /* 0x000fc8000fffe1ff */
[----:B------:R-:W-:Y:S02]  /*1870*/  USHF.L.U32 UR11, UR10, 0xb, URZ ;  /* 0x0000000b0a0b7899 */ /* 0x000fe400080006ff */
[----:B------:R-:W-:Y:S02]  /*1880*/  USHF.L.U32 UR10, UR10, 0x1, URZ ;  /* 0x000000010a0a7899 */ /* 0x000fe400080006ff */
[----:B------:R-:W-:-:S04]  /*1890*/  UIADD3 UR4, UPT, UPT, -UR4, 0x100000, URZ ;  /* 0x0010000004047890 */ /* 0x000fc8000fffe1ff */
[----:B------:R-:W-:Y:S02]  /*18a0*/  USHF.L.U32 UR5, UR4, 0xb, URZ ;  /* 0x0000000b04057899 */ /* 0x000fe400080006ff */
[----:B------:R-:W-:Y:S01]  /*18b0*/  USHF.L.U32 UR4, UR4, 0x1, URZ ;  /* 0x0000000104047899 */ /* 0x000fe200080006ff */
[----:B------:R-:W2:Y:S03]  /*18c0*/  FENCE.VIEW.ASYNC.S ;  /* 0x00000000000073c6 */ /* 0x000ea60000000000 */
[----:B--2---:R3:W4:Y:S08]  /*18d0*/  SYNCS.EXCH.64 URZ, [UR8+0x6008], UR10 ;  /* 0x0060080a08ff75b2 */ /* 0x0047300008000100 */
[----:B------:R3:W2:Y:S02]  /*18e0*/  SYNCS.EXCH.64 URZ, [UR8+0x6018], UR4 ;  /* 0x0060180408ff75b2 */ /* 0x0006a40008000100 */
[----:B---3--:R-:W-:Y:S01]  /*18f0*/  NOP ;  /* 0x0000000000007918 */ /* 0x008fe20000000000 */
.L_x_54:
[----:B--2---:R-:W-:Y:S05]  /*1900*/  BSYNC.RECONVERGENT B4 ;  /* 0x0000000000047941 */ /* 0x004fea0003800200 */
.L_x_53:
[----:B------:R-:W-:Y:S05]  /*1910*/  @!P0 BRA `(.L_x_55) ;  /* 0x0000000800208947 */ /* 0x000fea0003800000 */
[----:B----4-:R-:W-:Y:S01]  /*1920*/  BAR.SYNC.DEFER_BLOCKING 0x0 ;  /* 0x0000000000007b1d */ /* 0x010fe20000010000 */
[----:B------:R-:W-:Y:S01]  /*1930*/  @!P3 IMAD.MOV.U32 R2, RZ, RZ, 0x3000 ;  /* 0x00003000ff02b424 */ /* 0x000fe200078e00ff */
[----:B------:R-:W-:Y:S02]  /*1940*/  ELECT P1, URZ, PT ;  /* 0x0000000000ff782f */ /* 0x000fe40003820000 */
[----:B------:R-:W-:Y:S02]  /*1950*/  ELECT P0, URZ, PT ;  /* 0x0000000000ff782f */ /* 0x000fe40003800000 */
[C---:B------:R-:W-:Y:S01]  /*1960*/  ISETP.LT.U32.AND P1, PT, R68.reuse, 0x20, P1 ;  /* 0x000000204400780c */ /* 0x040fe20000f21070 */
[----:B------:R-:W-:Y:S01]  /*1970*/  UMOV UR11, UR19 ;  /* 0x00000013000b7c82 */ /* 0x000fe20008000000 */
[----:B------:R-:W-:Y:S01]  /*1980*/  ISETP.LT.U32.AND P0, PT, R68, 0x20, P0 ;  /* 0x000000204400780c */ /* 0x000fe20000701070 */
[----:B------:R-:W-:Y:S01]  /*1990*/  UIADD3 UR4, UPT, UPT, UR8, 0x4000, URZ ;  /* 0x0000400008047890 */ /* 0x000fe2000fffe0ff */
[----:B------:R-:W-:-:S09]  /*19a0*/  UMOV UR6, UR14 ;  /* 0x0000000e00067c82 */ /* 0x000fd20008000000 */
[----:B------:R-:W-:Y:S01]  /*19b0*/  VOTEU.ANY UP0, P1 ;  /* 0x0000000000ff7886 */ /* 0x000fe20000800100 */
[----:B------:R-:W-:Y:S01]  /*19c0*/  VOTEU.ANY UP2, P1 ;  /* 0x0000000000ff7886 */ /* 0x000fe20000840100 */
[----:B------:R-:W-:Y:S01]  /*19d0*/  VOTEU.ANY UP1, P0 ;  /* 0x0000000000ff7886 */ /* 0x000fe20000020100 */
[----:B------:R-:W-:Y:S01]  /*19e0*/  VOTEU.ANY UP3, P0 ;  /* 0x0000000000ff7886 */ /* 0x000fe20000060100 */
[----:B------:R2:W-:Y:S01]  /*19f0*/  @!P3 SYNCS.ARRIVE.TRANS64 RZ, [UR8+0x6000], R2 ;  /* 0x00600002ffffb9a7 */ /* 0x0005e20008000008 */
[----:B------:R3:W-:Y:S06]  /*1a00*/  MEMBAR.ALL.CTA ;  /* 0x0000000000007992 */ /* 0x0007ec0000008000 */
[----:B---3--:R-:W3:Y:S01]  /*1a10*/  FENCE.VIEW.ASYNC.S ;  /* 0x00000000000073c6 */ /* 0x008ee20000000000 */
[----:B------:R-:W-:Y:S01]  /*1a20*/  @UP0 UIADD3 UR9, UPT, UPT, UR8, 0x6000, URZ ;  /* 0x0000600008090890 */ /* 0x000fe2000fffe0ff */
[----:B------:R-:W-:Y:S01]  /*1a30*/  @UP0 UMOV UR10, URZ ;  /* 0x000000ff000a0c82 */ /* 0x000fe20008000000 */
[----:B------:R-:W-:Y:S01]  /*1a40*/  @UP1 UIADD3 UR5, UPT, UPT, UR8, 0x6000, URZ ;  /* 0x0000600008051890 */ /* 0x000fe2000fffe0ff */
[----:B------:R-:W-:Y:S01]  /*1a50*/  @UP1 UMOV UR7, URZ ;  /* 0x000000ff00071c82 */ /* 0x000fe20008000000 */
[----:B------:R-:W-:Y:S01]  /*1a60*/  UISETP.NE.U32.AND UP0, UPT, UR22, URZ, UPT ;  /* 0x000000ff1600728c */ /* 0x000fe2000bf05070 */
[----:B---3--:R-:W-:Y:S06]  /*1a70*/  BAR.SYNC.DEFER_BLOCKING 0x0 ;  /* 0x0000000000007b1d */ /* 0x008fec0000010000 */
[----:B------:R2:W-:Y:S02]  /*1a80*/  @UP2 UTMALDG.2D [UR8], [UR24] ;  /* 0x00000008180025b4 */ /* 0x0005e40008008000 */
[----:B------:R-:W-:Y:S06]  /*1a90*/  BAR.SYNC.DEFER_BLOCKING 0x0 ;  /* 0x0000000000007b1d */ /* 0x000fec0000010000 */
[----:B------:R2:W-:Y:S02]  /*1aa0*/  @UP3 UTMALDG.2D [UR4], [UR26] ;  /* 0x000000041a0035b4 */ /* 0x0005e40008008000 */
[----:B------:R-:W-:Y:S06]  /*1ab0*/  BAR.SYNC.DEFER_BLOCKING 0x0 ;  /* 0x0000000000007b1d */ /* 0x000fec0000010000 */
[----:B------:R-:W3:Y:S02]  /*1ac0*/  SYNCS.PHASECHK.TRANS64.TRYWAIT P0, [UR8+0x6000], RZ ;  /* 0x006000ffff0075a7 */ /* 0x000ee40008001108 */
[----:B--23--:R-:W-:Y:S05]  /*1ad0*/  @!P0 BRA `(.L_x_56) ;  /* 0x0000000c00a48947 */ /* 0x00cfea0003800000 */
.L_x_70:
[----:B------:R-:W-:Y:S05]  /*1ae0*/  BRA.U UP0, `(.L_x_57) ;  /* 0x0000000100547547 */ /* 0x000fea000b800000 */
[----:B------:R-:W-:Y:S02]  /*1af0*/  USHF.R.U32.HI UR5, URZ, 0x4, UR8 ;  /* 0x00000004ff057899 */ /* 0x000fe40008011608 */
[----:B------:R-:W-:Y:S02]  /*1b00*/  USHF.R.U32.HI UR6, URZ, 0x4, UR4 ;  /* 0x00000004ff067899 */ /* 0x000fe40008011604 */
[----:B------:R-:W-:Y:S02]  /*1b10*/  USGXT.U32 UR4, UR5, 0xe ;  /* 0x0000000e0504789a */ /* 0x000fe40008000000 */
[----:B------:R-:W-:Y:S01]  /*1b20*/  USGXT.U32 UR6, UR6, 0xe ;  /* 0x0000000e0606789a */ /* 0x000fe20008000000 */
[----:B------:R-:W-:Y:S01]  /*1b30*/  UMOV UR10, 0xfffffffe ;  /* 0xfffffffe000a7882 */ /* 0x000fe20000000000 */
[----:B------:R-:W-:Y:S01]  /*1b40*/  UMOV UR11, 0x7fffbfdf ;  /* 0x7fffbfdf000b7882 */ /* 0x000fe20000000000 */
[----:B------:R-:W-:Y:S01]  /*1b50*/  UMOV UR12, 0x80 ;  /* 0x00000080000c7882 */ /* 0x000fe20000000000 */
[----:B------:R-:W-:Y:S01]  /*1b60*/  UMOV UR13, 0x40004040 ;  /* 0x40004040000d7882 */ /* 0x000fe20000000000 */
[----:B------:R-:W-:Y:S01]  /*1b70*/  UMOV UR5, URZ ;  /* 0x000000ff00057c82 */ /* 0x000fe20008000000 */
[----:B------:R-:W-:Y:S01]  /*1b80*/  UMOV UR7, URZ ;  /* 0x000000ff00077c82 */ /* 0x000fe20008000000 */
[----:B------:R-:W-:-:S02]  /*1b90*/  UIADD3.64 UR10, UPT, UPT, UR4, -UR10, URZ ;  /* 0x8000000a040a7297 */ /* 0x000fc4000fffe0ff */
[----:B------:R-:W-:Y:S01]  /*1ba0*/  UIADD3.64 UR12, UPT, UPT, UR6, UR12, URZ ;  /* 0x0000000c060c7297 */ /* 0x000fe2000fffe0ff */
[----:B------:R-:W-:Y:S01]  /*1bb0*/  UMOV UR16, 0x0 ;  /* 0x0000000000107882 */ /* 0x000fe20000000000 */
[----:B------:R-:W-:Y:S01]  /*1bc0*/  UMOV UR17, 0x8110490 ;  /* 0x0811049000117882 */ /* 0x000fe20000000000 */
[----:B------:R-:W-:Y:S01]  /*1bd0*/  UMOV UR5, 0x80004020 ;  /* 0x8000402000057882 */ /* 0x000fe20000000000 */
[----:B------:R-:W-:Y:S01]  /*1be0*/  UMOV UR7, 0x40004040 ;  /* 0x4000404000077882 */ /* 0x000fe20000000000 */
[----:B------:R-:W-:Y:S01]  /*1bf0*/  UMOV UR28, 0x0 ;  /* 0x00000000001c7882 */ /* 0x000fe20000000000 */
[----:B------:R-:W-:Y:S01]  /*1c00*/  UMOV UR29, 0x8110490 ;  /* 0x08110490001d7882 */ /* 0x000fe20000000000 */
[----:B------:R2:W-:Y:S02]  /*1c10*/  UTCHMMA gdesc[UR4], gdesc[UR6], tmem[UR23], tmem[UR16], idesc[UR17], !UPT ;  /* 0x00ff1006040075ea */ /* 0x0005e4000f800017 */
[----:B------:R2:W-:Y:S01]  /*1c20*/  UTCHMMA gdesc[UR10], gdesc[UR12], tmem[UR23], tmem[UR28], idesc[UR29], UPT ;  /* 0x00ff1c0c0a0075ea */ /* 0x0005e2000b800017 */
[----:B------:R-:W-:-:S02]  /*1c30*/  NOP ;  /* 0x0000000000007918 */ /* 0x000fc40000000000 */
.L_x_57:
[----:B------:R-:W-:Y:S01]  /*1c40*/  ELECT P0, URZ, PT ;  /* 0x0000000000ff782f */ /* 0x000fe20003800000 */
[----:B--2---:R-:W-:Y:S01]  /*1c50*/  UMOV UR4, UR15 ;  /* 0x0000000f00047c82 */ /* 0x004fe20008000000 */
[----:B------:R-:W-:Y:S02]  /*1c60*/  UMOV UR5, URZ ;  /* 0x000000ff00057c82 */ /* 0x000fe40008000000 */
[----:B------:R-:W-:-:S13]  /*1c70*/  ISETP.LT.U32.AND P0, PT, R68, 0x20, P0 ;  /* 0x000000204400780c */ /* 0x000fda0000701070 */
[----:B------:R-:W-:Y:S01]  /*1c80*/  VOTEU.ANY UP0, P0 ;  /* 0x0000000000ff7886 */ /* 0x000fe20000000100 */
[----:B------:R-:W-:Y:S01]  /*1c90*/  VOTEU.ANY UP1, P0 ;  /* 0x0000000000ff7886 */ /* 0x000fe20000020100 */
[----:B------:R-:W-:-:S03]  /*1ca0*/  ISETP.GE.U32.AND P0, PT, R12, 0x21, PT ;  /* 0x000000210c00780c */ /* 0x000fc60003f06070 */
[----:B------:R-:W-:Y:S02]  /*1cb0*/  @UP0 UMOV UR4, UR4 ;  /* 0x0000000400040c82 */ /* 0x000fe40008000000 */
[----:B------:R2:W-:Y:S01]  /*1cc0*/  @UP1 UTCBAR [UR4], URZ ;  /* 0x000000ff040013e9 */ /* 0x0005e200080000ff */
[----:B------:R-:W-:Y:S06]  /*1cd0*/  BAR.SYNC.DEFER_BLOCKING 0x0 ;  /* 0x0000000000007b1d */ /* 0x000fec0000010000 */
[----:B------:R-:W3:Y:S02]  /*1ce0*/  SYNCS.PHASECHK.TRANS64.TRYWAIT P1, [UR8+0x6010], RZ ;  /* 0x006010ffff0075a7 */ /* 0x000ee40008021108 */
[----:B--23--:R-:W-:Y:S05]  /*1cf0*/  @!P1 BRA `(.L_x_58) ;  /* 0x0000000c00289947 */ /* 0x00cfea0003800000 */
.L_x_71:
[----:B------:R-:W-:Y:S01]  /*1d00*/  UMOV UR4, URZ ;  /* 0x000000ff00047c82 */ /* 0x000fe20008000000 */
[----:B------:R-:W-:Y:S05]  /*1d10*/  @!P0 BRA `(.L_x_55) ;  /* 0x0000000400208947 */ /* 0x000fea0003800000 */
[----:B------:R-:W2:Y:S01]  /*1d20*/  LDCU UR29, c[0x0][0x3a0] ;  /* 0x00007400ff1d77ac */ /* 0x000ea20008000800 */
[----:B------:R-:W-:Y:S01]  /*1d30*/  UMOV UR9, 0x1 ;  /* 0x0000000100097882 */ /* 0x000fe20000000000 */
[----:B------:R-:W-:-:S05]  /*1d40*/  UMOV UR18, 0x20 ;  /* 0x0000002000127882 */ /* 0x000fca0000000000 */
.L_x_62:
[----:B------:R-:W-:Y:S01]  /*1d50*/  BAR.SYNC.DEFER_BLOCKING 0x0 ;  /* 0x0000000000007b1d */ /* 0x000fe20000010000 */
[----:B------:R-:W-:Y:S01]  /*1d60*/  ULEA UR28, UR9, UR8, 0x3 ;  /* 0x00000008091c7291 */ /* 0x000fe2000f8e18ff */
[----:B------:R-:W-:Y:S01]  /*1d70*/  @!P3 IMAD.MOV.U32 R2, RZ, RZ, 0x3000 ;  /* 0x00003000ff02b424 */ /* 0x000fe200078e00ff */
[----:B------:R-:W-:Y:S01]  /*1d80*/  ELECT P1, URZ, PT ;  /* 0x0000000000ff782f */ /* 0x000fe20003820000 */
[----:B------:R-:W-:-:S03]  /*1d90*/  ULEA UR16, UR9, UR8, 0xd ;  /* 0x0000000809107291 */ /* 0x000fc6000f8e68ff */
[----:B------:R-:W-:Y:S02]  /*1da0*/  ISETP.LT.U32.AND P1, PT, R68, 0x20, P1 ;  /* 0x000000204400780c */ /* 0x000fe40000f21070 */
[----:B------:R-:W-:Y:S01]  /*1db0*/  ELECT P0, URZ, PT ;  /* 0x0000000000ff782f */ /* 0x000fe20003800000 */
[----:B------:R-:W-:-:S03]  /*1dc0*/  ULEA UR12, UR9, UR8, 0xc ;  /* 0x00000008090c7291 */ /* 0x000fc6000f8e60ff */
[----:B------:R-:W-:Y:S01]  /*1dd0*/  ISETP.LT.U32.AND P0, PT, R68, 0x20, P0 ;  /* 0x000000204400780c */ /* 0x000fe20000701070 */
[----:B------:R-:W-:Y:S01]  /*1de0*/  UMOV UR15, UR18 ;  /* 0x00000012000f7c82 */ /* 0x000fe20008000000 */
[----:B------:R-:W-:Y:S02]  /*1df0*/  UIADD3 UR12, UPT, UPT, UR12, 0x4000, URZ ;  /* 0x000040000c0c7890 */ /* 0x000fe4000fffe0ff */
[----:B------:R-:W-:-:S03]  /*1e00*/  USHF.L.U32 UR5, UR4, 0x1f, URZ ;  /* 0x0000001f04057899 */ /* 0x000fc600080006ff */
[----:B------:R-:W-:Y:S01]  /*1e10*/  VOTEU.ANY UP0, P1 ;  /* 0x0000000000ff7886 */ /* 0x000fe20000800100 */
[----:B------:R3:W-:Y:S01]  /*1e20*/  @!P3 SYNCS.ARRIVE.TRANS64 RZ, [UR28+0x6000], R2 ;  /* 0x00600002ffffb9a7 */ /* 0x0007e2000800001c */
[----:B------:R4:W-:Y:S06]  /*1e30*/  MEMBAR.ALL.CTA ;  /* 0x0000000000007992 */ /* 0x0009ec0000008000 */
[----:B----4-:R-:W4:Y:S01]  /*1e40*/  FENCE.VIEW.ASYNC.S ;  /* 0x00000000000073c6 */ /* 0x010f220000000000 */
[----:B------:R-:W-:Y:S01]  /*1e50*/  @UP0 UIADD3 UR17, UPT, UPT, UR28, 0x6000, URZ ;  /* 0x000060001c110890 */ /* 0x000fe2000fffe0ff */
[----:B----4-:R-:W-:Y:S01]  /*1e60*/  VOTEU.ANY UP0, P1 ;  /* 0x0000000000ff7886 */ /* 0x010fe20000800100 */
[----:B------:R-:W-:Y:S01]  /*1e70*/  VOTEU.ANY UP1, P0 ;  /* 0x0000000000ff7886 */ /* 0x000fe20000020100 */
[----:B---3--:R-:W-:-:S04]  /*1e80*/  IMAD.U32 R2, RZ, RZ, UR5 ;  /* 0x00000005ff027e24 */ /* 0x008fc8000f8e00ff */
[----:B------:R-:W-:Y:S01]  /*1e90*/  @UP1 UIADD3 UR13, UPT, UPT, UR28, 0x6000, URZ ;  /* 0x000060001c0d1890 */ /* 0x000fe2000fffe0ff */
[----:B------:R-:W-:Y:S01]  /*1ea0*/  VOTEU.ANY UP1, P0 ;  /* 0x0000000000ff7886 */ /* 0x000fe20000020100 */
[----:B------:R-:W-:Y:S06]  /*1eb0*/  BAR.SYNC.DEFER_BLOCKING 0x0 ;  /* 0x0000000000007b1d */ /* 0x000fec0000010000 */
[----:B------:R3:W-:Y:S01]  /*1ec0*/  @UP0 UTMALDG.2D [UR16], [UR24] ;  /* 0x00000010180005b4 */ /* 0x0007e20008008000 */
[----:B------:R-:W-:Y:S01]  /*1ed0*/  UISETP.NE.U32.AND UP0, UPT, UR22, URZ, UPT ;  /* 0x000000ff1600728c */ /* 0x000fe2000bf05070 */
[----:B------:R-:W-:Y:S06]  /*1ee0*/  BAR.SYNC.DEFER_BLOCKING 0x0 ;  /* 0x0000000000007b1d */ /* 0x000fec0000010000 */
[----:B------:R3:W-:Y:S02]  /*1ef0*/  @UP1 UTMALDG.2D [UR12], [UR26] ;  /* 0x0000000c1a0015b4 */ /* 0x0007e40008008000 */
[----:B------:R-:W-:Y:S06]  /*1f00*/  BAR.SYNC.DEFER_BLOCKING 0x0 ;  /* 0x0000000000007b1d */ /* 0x000fec0000010000 */
[----:B------:R-:W4:Y:S02]  /*1f10*/  SYNCS.PHASECHK.TRANS64.TRYWAIT P0, [UR28+0x6000], R2 ;  /* 0x00600002ff0075a7 */ /* 0x000f24000800111c */
[----:B---34-:R-:W-:Y:S05]  /*1f20*/  @!P0 BRA `(.L_x_59) ;  /* 0x0000000800a88947 */ /* 0x018fea0003800000 */
.L_x_72:
[----:B------:R-:W-:Y:S05]  /*1f30*/  BRA.U UP0, `(.L_x_60) ;  /* 0x00000001004c7547 */ /* 0x000fea000b800000 */
[----:B------:R-:W-:Y:S02]  /*1f40*/  USHF.R.U32.HI UR10, URZ, 0x4, UR16 ;  /* 0x00000004ff0a7899 */ /* 0x000fe40008011610 */
[----:B------:R-:W-:Y:S02]  /*1f50*/  USHF.R.U32.HI UR12, URZ, 0x4, UR12 ;  /* 0x00000004ff0c7899 */ /* 0x000fe4000801160c */
[----:B------:R-:W-:Y:S02]  /*1f60*/  USGXT.U32 UR10, UR10, 0xe ;  /* 0x0000000e0a0a789a */ /* 0x000fe40008000000 */
[----:B------:R-:W-:Y:S02]  /*1f70*/  USGXT.U32 UR12, UR12, 0xe ;  /* 0x0000000e0c0c789a */ /* 0x000fe40008000000 */
[----:B------:R-:W-:Y:S02]  /*1f80*/  UIADD3 UR16, UP0, UPT, UR10, 0x2, URZ ;  /* 0x000000020a107890 */ /* 0x000fe4000ff1e0ff */
[----:B------:R-:W-:Y:S01]  /*1f90*/  UIADD3 UR30, UP1, UPT, UR12, 0x80, URZ ;  /* 0x000000800c1e7890 */ /* 0x000fe2000ff3e0ff */
[----:B------:R-:W-:Y:S01]  /*1fa0*/  UMOV UR5, URZ ;  /* 0x000000ff00057c82 */ /* 0x000fe20008000000 */
[----:B------:R-:W-:Y:S01]  /*1fb0*/  UMOV UR6, URZ ;  /* 0x000000ff00067c82 */ /* 0x000fe20008000000 */
[----:B------:R-:W-:-:S02]  /*1fc0*/  UIADD3.X UR17, UPT, UPT, UR5, -0x7fffbfe0, URZ, UP0, !UPT ;  /* 0x8000402005117890 */ /* 0x000fc400087fe4ff */
[----:B------:R-:W-:Y:S01]  /*1fd0*/  UIADD3.X UR31, UPT, UPT, UR6, 0x40004040, URZ, UP1, !UPT ;  /* 0x40004040061f7890 */ /* 0x000fe20008ffe4ff */
[----:B------:R-:W-:Y:S01]  /*1fe0*/  UMOV UR32, 0x0 ;  /* 0x0000000000207882 */ /* 0x000fe20000000000 */
[----:B------:R-:W-:Y:S01]  /*1ff0*/  UMOV UR33, 0x8110490 ;  /* 0x0811049000217882 */ /* 0x000fe20000000000 */
[----:B------:R-:W-:Y:S01]  /*2000*/  UMOV UR11, 0x80004020 ;  /* 0x80004020000b7882 */ /* 0x000fe20000000000 */
[----:B------:R-:W-:Y:S01]  /*2010*/  UMOV UR13, 0x40004040 ;  /* 0x40004040000d7882 */ /* 0x000fe20000000000 */
[----:B------:R-:W-:Y:S01]  /*2020*/  UMOV UR6, 0x0 ;  /* 0x0000000000067882 */ /* 0x000fe20000000000 */
[----:B------:R-:W-:Y:S01]  /*2030*/  UMOV UR7, 0x8110490 ;  /* 0x0811049000077882 */ /* 0x000fe20000000000 */
[----:B------:R3:W-:Y:S02]  /*2040*/  UTCHMMA gdesc[UR10], gdesc[UR12], tmem[UR23], tmem[UR32], idesc[UR33], UPT ;  /* 0x00ff200c0a0075ea */ /* 0x0007e4000b800017 */
[----:B------:R3:W-:Y:S01]  /*2050*/  UTCHMMA gdesc[UR16], gdesc[UR30], tmem[UR23], tmem[UR6], idesc[UR7], UPT ;  /* 0x00ff061e100075ea */ /* 0x0007e2000b800017 */
[----:B------:R-:W-:-:S02]  /*2060*/  NOP ;  /* 0x0000000000007918 */ /* 0x000fc40000000000 */
.L_x_60:
[----:B------:R-:W-:Y:S01]  /*2070*/  ELECT P0, URZ, PT ;  /* 0x0000000000ff782f */ /* 0x000fe20003800000 */
[----:B---3--:R-:W-:-:S03]  /*2080*/  UIADD3 UR6, UPT, UPT, UR28, 0x6010, URZ ;  /* 0x000060101c067890 */ /* 0x008fc6000fffe0ff */
[----:B------:R-:W-:Y:S01]  /*2090*/  ISETP.LT.U32.AND P0, PT, R68, 0x20, P0 ;  /* 0x000000204400780c */ /* 0x000fe20000701070 */
[----:B------:R-:W-:-:S12]  /*20a0*/  UMOV UR7, URZ ;  /* 0x000000ff00077c82 */ /* 0x000fd80008000000 */
[----:B------:R-:W-:Y:S01]  /*20b0*/  VOTEU.ANY UP0, P0 ;  /* 0x0000000000ff7886 */ /* 0x000fe20000000100 */
[----:B------:R-:W-:-:S04]  /*20c0*/  VOTEU.ANY UP1, P0 ;  /* 0x0000000000ff7886 */ /* 0x000fc80000020100 */
[----:B------:R-:W-:Y:S02]  /*20d0*/  @UP0 UMOV UR6, UR6 ;  /* 0x0000000600060c82 */ /* 0x000fe40008000000 */
[----:B------:R3:W-:Y:S01]  /*20e0*/  @UP1 UTCBAR [UR6], URZ ;  /* 0x000000ff060013e9 */ /* 0x0007e200080000ff */
[----:B------:R-:W-:Y:S06]  /*20f0*/  BAR.SYNC.DEFER_BLOCKING 0x0 ;  /* 0x0000000000007b1d */ /* 0x000fec0000010000 */
[----:B------:R-:W4:Y:S02]  /*2100*/  SYNCS.PHASECHK.TRANS64.TRYWAIT P0, [UR28+0x6010], R2 ;  /* 0x00601002ff0075a7 */ /* 0x000f24000800111c */
[----:B---34-:R-:W-:Y:S05]  /*2110*/  @!P0 BRA `(.L_x_61) ;  /* 0x0000000800388947 */ /* 0x018fea0003800000 */
.L_x_73:
[----:B------:R-:W-:Y:S02]  /*2120*/  UIADD3 UR9, UPT, UPT, UR9, 0x1, URZ ;  /* 0x0000000109097890 */ /* 0x000fe4000fffe0ff */
[----:B------:R-:W-:Y:S02]  /*2130*/  UIADD3 UR18, UPT, UPT, UR18, 0x20, URZ ;  /* 0x0000002012127890 */ /* 0x000fe4000fffe0ff */
[----:B------:R-:W-:-:S04]  /*2140*/  UISETP.NE.U32.AND UP0, UPT, UR9, 0x2, UPT ;  /* 0x000000020900788c */ /* 0x000fc8000bf05070 */
[----:B------:R-:W-:Y:S02]  /*2150*/  USEL UR5, URZ, 0x1, UP0 ;  /* 0x00000001ff057887 */ /* 0x000fe40008000000 */
[----:B------:R-:W-:Y:S02]  /*2160*/  USEL UR9, UR9, URZ, UP0 ;  /* 0x000000ff09097287 */ /* 0x000fe40008000000 */
[----:B--2---:R-:W-:Y:S02]  /*2170*/  UISETP.GE.AND UP0, UPT, UR18, UR29, UPT ;  /* 0x0000001d1200728c */ /* 0x004fe4000bf06270 */
[----:B------:R-:W-:-:S07]  /*2180*/  ULOP3.LUT UR4, UR4, UR5, URZ, 0x3c, !UPT ;  /* 0x0000000504047292 */ /* 0x000fce000f8e3cff */
[----:B------:R-:W-:Y:S05]  /*2190*/  BRA.U !UP0, `(.L_x_62) ;  /* 0xfffffff908ec7547 */ /* 0x000fea000b83ffff */
.L_x_55:
[----:B----4-:R-:W-:Y:S06]  /*21a0*/  BAR.SYNC.DEFER_BLOCKING 0x0 ;  /* 0x0000000000007b1d */ /* 0x010fec0000010000 */
[----:B------:R-:W-:Y:S04]  /*21b0*/  BSSY.RECONVERGENT B4, `(.L_x_63) ;  /* 0x0000004000047945 */ /* 0x000fe80003800200 */
[----:B------:R-:W-:Y:S05]  /*21c0*/  @P3 BRA `(.L_x_64) ;  /* 0x0000000000083947 */ /* 0x000fea0003800000 */
[----:B------:R-:W2:Y:S02]  /*21d0*/  SYNCS.CCTL.IV [UR8+0x6000] ;  /* 0x00600000ff0079b1 */ /* 0x000ea40008000008 */
[----:B--2---:R-:W2:Y:S02]  /*21e0*/  SYNCS.CCTL.IV [UR8+0x6010] ;  /* 0x00601000ff0079b1 */ /* 0x004ea40008000008 */
.L_x_64:
[----:B------:R-:W-:Y:S05]  /*21f0*/  BSYNC.RECONVERGENT B4 ;  /* 0x0000000000047941 */ /* 0x000fea0003800200 */
.L_x_63:
[----:B--2---:R-:W-:Y:S06]  /*2200*/  BAR.SYNC.DEFER_BLOCKING 0x0 ;  /* 0x0000000000007b1d */ /* 0x004fec0000010000 */
[----:B------:R-:W-:Y:S04]  /*2210*/  BSSY.RECONVERGENT B4, `(.L_x_65) ;  /* 0x0000004000047945 */ /* 0x000fe80003800200 */
[----:B------:R-:W-:Y:S05]  /*2220*/  @P3 BRA `(.L_x_66) ;  /* 0x0000000000083947 */ /* 0x000fea0003800000 */
[----:B------:R-:W2:Y:S02]  /*2230*/  SYNCS.CCTL.IV [UR8+0x6008] ;  /* 0x00600800ff0079b1 */ /* 0x000ea40008000008 */
[----:B--2---:R-:W2:Y:S02]  /*2240*/  SYNCS.CCTL.IV [UR8+0x6018] ;  /* 0x00601800ff0079b1 */ /* 0x004ea40008000008 */
.L_x_66:
[----:B------:R-:W-:Y:S05]  /*2250*/  BSYNC.RECONVERGENT B4 ;  /* 0x0000000000047941 */ /* 0x000fea0003800200 */
.L_x_65:
[----:B------:R-:W-:Y:S01]  /*2260*/  USHF.L.U32 UR22, UR22, 0x15, URZ ;  /* 0x0000001516167899 */ /* 0x000fe200080006ff */
[C---:B------:R-:W-:Y:S01]  /*2270*/  IMAD.SHL.U32 R2, R0.reuse, 0x80, RZ ;  /* 0x0000008000027824 */ /* 0x040fe200078e00ff */
[----:B------:R-:W-:Y:S01]  /*2280*/  ELECT P0, URZ, PT ;  /* 0x0000000000ff782f */ /* 0x000fe20003800000 */
[----:B-----5:R-:W-:Y:S01]  /*2290*/  IMAD.SHL.U32 R3, R0, 0x10, RZ ;  /* 0x0000001000037824 */ /* 0x020fe200078e00ff */
[----:B------:R-:W-:Y:S02]  /*22a0*/  ULOP3.LUT UR22, UR22, 0x600000, URZ, 0xc0, !UPT ;  /* 0x0060000016167892 */ /* 0x000fe4000f8ec0ff */
[----:B------:R-:W-:Y:S01]  /*22b0*/  LOP3.LUT R0, R2, 0x3f80, RZ, 0xc0, !PT ;  /* 0x00003f8002007812 */ /* 0x000fe200078ec0ff */
[----:B------:R-:W-:Y:S01]  /*22c0*/  UMOV UR9, UR14 ;  /* 0x0000000e00097c82 */ /* 0x000fe20008000000 */
[----:B------:R-:W-:Y:S01]  /*22d0*/  UIADD3 UR22, UPT, UPT, UR23, UR22, URZ ;  /* 0x0000001617167290 */ /* 0x000fe2000fffe0ff */
[----:B------:R-:W-:Y:S01]  /*22e0*/  ISETP.LT.U32.AND P0, PT, R68, 0x20, P0 ;  /* 0x000000204400780c */ /* 0x000fe20000701070 */
[----:B------:R-:W-:Y:S01]  /*22f0*/  UMOV UR10, UR19 ;  /* 0x00000013000a7c82 */ /* 0x000fe20008000000 */
[----:B------:R-:W-:-:S04]  /*2300*/  LOP3.LUT R0, R0, 0x70, R3, 0xf8, !PT ;  /* 0x0000007000007812 */ /* 0x000fc800078ef803 */
[C---:B------:R-:W-:Y:S02]  /*2310*/  LOP3.LUT R2, R0.reuse, 0x10, RZ, 0x3c, !PT ;  /* 0x0000001000027812 */ /* 0x040fe400078e3cff */
[----:B------:R-:W3:Y:S01]  /*2320*/  LDTM.x64 R4, tmem[UR22] ;  /* 0x00000016000479ee */ /* 0x000ee20008340000 */
[----:B------:R-:W-:Y:S01]  /*2330*/  LOP3.LUT R3, R0, 0x20, RZ, 0x3c, !PT ;  /* 0x0000002000037812 */ /* 0x000fe200078e3cff */
[----:B------:R-:W-:-:S03]  /*2340*/  NOP ;  /* 0x0000000000007918 */ /* 0x000fc60000000000 */
[----:B---3--:R-:W-:Y:S01]  /*2350*/  VOTEU.ANY UP1, P0 ;  /* 0x0000000000ff7886 */ /* 0x008fe20000020100 */
[----:B------:R-:W-:Y:S01]  /*2360*/  VOTEU.ANY UP0, P0 ;  /* 0x0000000000ff7886 */ /* 0x000fe20000000100 */
[----:B------:R-:W-:Y:S02]  /*2370*/  F2FP.BF16.F32.PACK_AB R4, R5, R4 ;  /* 0x000000040504723e */ /* 0x000fe400000010ff */
[----:B------:R-:W-:Y:S02]  /*2380*/  F2FP.BF16.F32.PACK_AB R5, R7, R6 ;  /* 0x000000060705723e */ /* 0x000fe400000010ff */
[----:B------:R-:W-:Y:S02]  /*2390*/  F2FP.BF16.F32.PACK_AB R12, R13, R12 ;  /* 0x0000000c0d0c723e */ /* 0x000fe400000010ff */
[----:B------:R-:W-:Y:S02]  /*23a0*/  F2FP.BF16.F32.PACK_AB R6, R9, R8 ;  /* 0x000000080906723e */ /* 0x000fe400000010ff */
[----:B------:R-:W-:-:S02]  /*23b0*/  F2FP.BF16.F32.PACK_AB R7, R11, R10 ;  /* 0x0000000a0b07723e */ /* 0x000fc400000010ff */
[----:B------:R-:W-:Y:S02]  /*23c0*/  F2FP.BF16.F32.PACK_AB R13, R15, R14 ;  /* 0x0000000e0f0d723e */ /* 0x000fe400000010ff */
[----:B------:R-:W-:Y:S01]  /*23d0*/  F2FP.BF16.F32.PACK_AB R20, R21, R20 ;  /* 0x000000141514723e */ /* 0x000fe200000010ff */
[----:B--2---:R2:W-:Y:S01]  /*23e0*/  STS.128 [R0+UR8], R4 ;  /* 0x0000000400007988 */ /* 0x0045e20008000c08 */
[----:B------:R-:W-:Y:S02]  /*23f0*/  F2FP.BF16.F32.PACK_AB R14, R17, R16 ;  /* 0x00000010110e723e */ /* 0x000fe400000010ff */
[----:B------:R-:W-:Y:S02]  /*2400*/  F2FP.BF16.F32.PACK_AB R15, R19, R18 ;  /* 0x00000012130f723e */ /* 0x000fe400000010ff */
[----:B------:R-:W-:Y:S02]  /*2410*/  F2FP.BF16.F32.PACK_AB R21, R23, R22 ;  /* 0x000000161715723e */ /* 0x000fe400000010ff */
[----:B------:R-:W-:Y:S01]  /*2420*/  F2FP.BF16.F32.PACK_AB R28, R29, R28 ;  /* 0x0000001c1d1c723e */ /* 0x000fe200000010ff */
[----:B------:R2:W-:Y:S01]  /*2430*/  STS.128 [R2+UR8], R12 ;  /* 0x0000000c02007988 */ /* 0x0005e20008000c08 */
[----:B------:R-:W-:-:S02]  /*2440*/  F2FP.BF16.F32.PACK_AB R22, R25, R24 ;  /* 0x000000181916723e */ /* 0x000fc400000010ff */
[----:B------:R-:W-:Y:S02]  /*2450*/  F2FP.BF16.F32.PACK_AB R23, R27, R26 ;  /* 0x0000001a1b17723e */ /* 0x000fe400000010ff */
[----:B------:R-:W-:Y:S02]  /*2460*/  F2FP.BF16.F32.PACK_AB R29, R31, R30 ;  /* 0x0000001e1f1d723e */ /* 0x000fe400000010ff */
[----:B------:R-:W-:Y:S01]  /*2470*/  F2FP.BF16.F32.PACK_AB R36, R37, R36 ;  /* 0x000000242524723e */ /* 0x000fe200000010ff */
[----:B------:R2:W-:Y:S01]  /*2480*/  STS.128 [R3+UR8], R20 ;  /* 0x0000001403007988 */ /* 0x0005e20008000c08 */
[----:B------:R-:W-:Y:S02]  /*2490*/  F2FP.BF16.F32.PACK_AB R30, R33, R32 ;  /* 0x00000020211e723e */ /* 0x000fe400000010ff */
[----:B------:R-:W-:Y:S02]  /*24a0*/  F2FP.BF16.F32.PACK_AB R31, R35, R34 ;  /* 0x00000022231f723e */ /* 0x000fe400000010ff */
[----:B------:R-:W-:-:S02]  /*24b0*/  F2FP.BF16.F32.PACK_AB R37, R39, R38 ;  /* 0x000000262725723e */ /* 0x000fc400000010ff */
[----:B------:R-:W-:Y:S02]  /*24c0*/  F2FP.BF16.F32.PACK_AB R44, R45, R44 ;  /* 0x0000002c2d2c723e */ /* 0x000fe400000010ff */
[----:B------:R-:W-:Y:S02]  /*24d0*/  LOP3.LUT R8, R0, 0x30, RZ, 0x3c, !PT ;  /* 0x0000003000087812 */ /* 0x000fe400078e3cff */
[----:B------:R-:W-:Y:S02]  /*24e0*/  F2FP.BF16.F32.PACK_AB R38, R41, R40 ;  /* 0x000000282926723e */ /* 0x000fe400000010ff */
[----:B------:R-:W-:Y:S01]  /*24f0*/  F2FP.BF16.F32.PACK_AB R39, R43, R42 ;  /* 0x0000002a2b27723e */ /* 0x000fe200000010ff */
[----:B------:R2:W-:Y:S01]  /*2500*/  STS.128 [R8+UR8], R28 ;  /* 0x0000001c08007988 */ /* 0x0005e20008000c08 */
[----:B------:R-:W-:Y:S02]  /*2510*/  F2FP.BF16.F32.PACK_AB R45, R47, R46 ;  /* 0x0000002e2f2d723e */ /* 0x000fe400000010ff */
[----:B------:R-:W-:-:S02]  /*2520*/  F2FP.BF16.F32.PACK_AB R52, R53, R52 ;  /* 0x000000343534723e */ /* 0x000fc400000010ff */
[C---:B------:R-:W-:Y:S02]  /*2530*/  LOP3.LUT R9, R0.reuse, 0x40, RZ, 0x3c, !PT ;  /* 0x0000004000097812 */ /* 0x040fe400078e3cff */
[----:B------:R-:W-:Y:S02]  /*2540*/  F2FP.BF16.F32.PACK_AB R46, R49, R48 ;  /* 0x00000030312e723e */ /* 0x000fe400000010ff */
[----:B------:R-:W-:Y:S01]  /*2550*/  F2FP.BF16.F32.PACK_AB R47, R51, R50 ;  /* 0x00000032332f723e */ /* 0x000fe200000010ff */
[----:B------:R2:W-:Y:S01]  /*2560*/  STS.128 [R9+UR8], R36 ;  /* 0x0000002409007988 */ /* 0x0005e20008000c08 */
[----:B------:R-:W-:Y:S02]  /*2570*/  F2FP.BF16.F32.PACK_AB R53, R55, R54 ;  /* 0x000000363735723e */ /* 0x000fe400000010ff */
[----:B------:R-:W-:Y:S02]  /*2580*/  F2FP.BF16.F32.PACK_AB R60, R61, R60 ;  /* 0x0000003c3d3c723e */ /* 0x000fe400000010ff */
[----:B------:R-:W-:-:S02]  /*2590*/  LOP3.LUT R10, R0, 0x50, RZ, 0x3c, !PT ;  /* 0x00000050000a7812 */ /* 0x000fc400078e3cff */
[----:B------:R-:W-:Y:S02]  /*25a0*/  F2FP.BF16.F32.PACK_AB R54, R57, R56 ;  /* 0x000000383936723e */ /* 0x000fe400000010ff */
[----:B------:R-:W-:Y:S01]  /*25b0*/  F2FP.BF16.F32.PACK_AB R55, R59, R58 ;  /* 0x0000003a3b37723e */ /* 0x000fe200000010ff */
[----:B------:R2:W-:Y:S01]  /*25c0*/  STS.128 [R10+UR8], R44 ;  /* 0x0000002c0a007988 */ /* 0x0005e20008000c08 */
[----:B------:R-:W-:Y:S02]  /*25d0*/  F2FP.BF16.F32.PACK_AB R61, R63, R62 ;  /* 0x0000003e3f3d723e */ /* 0x000fe400000010ff */
[C---:B------:R-:W-:Y:S02]  /*25e0*/  LOP3.LUT R11, R0.reuse, 0x60, RZ, 0x3c, !PT ;  /* 0x00000060000b7812 */ /* 0x040fe400078e3cff */
[----:B------:R-:W-:Y:S02]  /*25f0*/  F2FP.BF16.F32.PACK_AB R62, R65, R64 ;  /* 0x00000040413e723e */ /* 0x000fe400000010ff */
[----:B------:R-:W-:Y:S01]  /*2600*/  F2FP.BF16.F32.PACK_AB R63, R67, R66 ;  /* 0x00000042433f723e */ /* 0x000fe200000010ff */
[----:B------:R2:W-:Y:S01]  /*2610*/  STS.128 [R11+UR8], R52 ;  /* 0x000000340b007988 */ /* 0x0005e20008000c08 */
[----:B------:R-:W-:-:S05]  /*2620*/  LOP3.LUT R16, R0, 0x70, RZ, 0x3c, !PT ;  /* 0x0000007000107812 */ /* 0x000fca00078e3cff */
[----:B------:R2:W-:Y:S01]  /*2630*/  STS.128 [R16+UR8], R60 ;  /* 0x0000003c10007988 */ /* 0x0005e20008000c08 */
[----:B------:R3:W-:Y:S06]  /*2640*/  MEMBAR.ALL.CTA ;  /* 0x0000000000007992 */ /* 0x0007ec0000008000 */
[----:B---3--:R-:W3:Y:S02]  /*2650*/  FENCE.VIEW.ASYNC.S ;  /* 0x00000000000073c6 */ /* 0x008ee40000000000 */
[----:B---3--:R-:W-:Y:S06]  /*2660*/  BAR.SYNC.DEFER_BLOCKING 0x0 ;  /* 0x0000000000007b1d */ /* 0x008fec0000010000 */
[----:B------:R2:W-:Y:S01]  /*2670*/  @UP1 UTMASTG.2D [UR8], [UR20] ;  /* 0x00000008140013b5 */ /* 0x0005e20008008000 */
[----:B------:R0:W-:Y:S01]  /*2680*/  UTMACMDFLUSH ;  /* 0x00000000000079b7 */ /* 0x0001e20000000000 */
[----:B------:R-:W-:-:S04]  /*2690*/  DEPBAR.LE SB0, 0x0 ;  /* 0x000080000000791a */ /* 0x000fc80000000000 */
[----:B------:R-:W-:Y:S08]  /*26a0*/  BAR.SYNC.DEFER_BLOCKING 0x0 ;  /* 0x0000000000007b1d */ /* 0x000ff00000010000 */
[----:B------:R-:W-:Y:S06]  /*26b0*/  BAR.SYNC.DEFER_BLOCKING 0x0 ;  /* 0x0000000000007b1d */ /* 0x000fec0000010000 */
[----:B--2---:R-:W-:Y:S05]  /*26c0*/  @P2 BRA `(.L_x_67) ;  /* 0x0000000000a02947 */ /* 0x004fea0003800000 */
[----:B------:R-:W2:Y:S01]  /*26d0*/  S2UR UR5, SR_CgaCtaId ;  /* 0x00000000000579c3 */ /* 0x000ea20000008800 */
[----:B------:R-:W-:Y:S01]  /*26e0*/  NOP ;  /* 0x0000000000007918 */ /* 0x000fe20000000000 */
[----:B------:R-:W-:Y:S01]  /*26f0*/  UMOV UR4, 0x50 ;  /* 0x0000005000047882 */ /* 0x000fe20000000000 */
[----:B------:R-:W-:Y:S02]  /*2700*/  IMAD.U32 R0, RZ, RZ, UR23 ;  /* 0x00000017ff007e24 */ /* 0x000fe4000f8e00ff */
[----:B------:R-:W-:Y:S02]  /*2710*/  IMAD.MOV.U32 R3, RZ, RZ, 0x3 ;  /* 0x00000003ff037424 */ /* 0x000fe400078e00ff */
[----:B------:R-:W-:Y:S01]  /*2720*/  IMAD.MOV.U32 R7, RZ, RZ, 0x1 ;  /* 0x00000001ff077424 */ /* 0x000fe200078e00ff */
[----:B------:R-:W-:-:S04]  /*2730*/  LOP3.LUT R0, R0, 0xffff, RZ, 0xc0, !PT ;  /* 0x0000ffff00007812 */ /* 0x000fc800078ec0ff */
[----:B------:R-:W-:-:S05]  /*2740*/  SHF.R.U32.HI R0, RZ, 0x5, R0 ;  /* 0x00000005ff007819 */ /* 0x000fca0000011600 */
[----:B------:R-:W-:Y:S01]  /*2750*/  VIADD R2, R0, 0x10 ;  /* 0x0000001000027836 */ /* 0x000fe20000000000 */
[----:B------:R-:W-:Y:S01]  /*2760*/  SHF.L.U32 R0, R3, R0, RZ ;  /* 0x0000000003007219 */ /* 0x000fe200000006ff */
[----:B--2---:R-:W-:-:S03]  /*2770*/  ULEA UR6, UR5, UR4, 0x18 ;  /* 0x0000000405067291 */ /* 0x004fc6000f8ec0ff */
[----:B------:R-:W-:-:S04]  /*2780*/  SHF.L.U32 R3, R7, R2, RZ ;  /* 0x0000000207037219 */ /* 0x000fc800000006ff */
[----:B------:R-:W-:Y:S02]  /*2790*/  LOP3.LUT R0, R3, R0, RZ, 0xfc, !PT ;  /* 0x0000000003007212 */ /* 0x000fe400078efcff */
[----:B------:R-:W2:Y:S02]  /*27a0*/  LDS R5, [UR6] ;  /* 0x00000006ff057984 */ /* 0x000ea40008000800 */
[C---:B------:R-:W-:Y:S02]  /*27b0*/  LOP3.LUT R2, R0.reuse, 0xffff, RZ, 0xc0, !PT ;  /* 0x0000ffff00027812 */ /* 0x040fe400078ec0ff */
[----:B--2---:R-:W-:-:S04]  /*27c0*/  LOP3.LUT R3, R0, 0xffff, R5, 0x80, !PT ;  /* 0x0000ffff00037812 */ /* 0x004fc800078e8005 */
[----:B------:R-:W-:-:S13]  /*27d0*/  ISETP.NE.AND P0, PT, R3, R2, PT ;  /* 0x000000020300720c */ /* 0x000fda0003f05270 */
[----:B------:R-:W-:Y:S05]  /*27e0*/  @P0 BRA `(.L_x_68) ;  /* 0x0000000000500947 */ /* 0x000fea0003800000 */
[----:B------:R-:W-:Y:S02]  /*27f0*/  SHF.R.U32.HI R5, RZ, 0x10, R5 ;  /* 0x00000010ff057819 */ /* 0x000fe40000011605 */
[----:B------:R-:W-:-:S04]  /*2800*/  SHF.R.U32.HI R2, RZ, 0x10, R0 ;  /* 0x00000010ff027819 */ /* 0x000fc80000011600 */
[----:B------:R-:W-:-:S04]  /*2810*/  LOP3.LUT R5, R5, R2, RZ, 0xc0, !PT ;  /* 0x0000000205057212 */ /* 0x000fc800078ec0ff */
[----:B------:R-:W-:-:S13]  /*2820*/  ISETP.NE.AND P0, PT, R5, R2, PT ;  /* 0x000000020500720c */ /* 0x000fda0003f05270 */
[----:B------:R-:W-:Y:S05]  /*2830*/  @P0 BRA `(.L_x_69) ;  /* 0x0000000000300947 */ /* 0x000fea0003800000 */
[----:B------:R-:W-:Y:S01]  /*2840*/  R2UR UR4, R0 ;  /* 0x00000000000472ca */ /* 0x000fe200000e0000 */
[----:B------:R-:W-:Y:S01]  /*2850*/  VOTEU.ANY UR5, UPT, PT ;  /* 0x0000000000057886 */ /* 0x000fe200038e0100 */
[----:B------:R-:W2:Y:S01]  /*2860*/  S2R R0, SR_LANEID ;  /* 0x0000000000007919 */ /* 0x000ea20000000000 */
[----:B------:R-:W-:-:S10]  /*2870*/  UFLO.U32 UR5, UR5 ;  /* 0x00000005000572bd */ /* 0x000fd400080e0000 */
[----:B------:R-:W-:-:S06]  /*2880*/  ULOP3.LUT UR4, URZ, UR4, URZ, 0x33, !UPT ;  /* 0x00000004ff047292 */ /* 0x000fcc000f8e33ff */
[----:B------:R-:W-:-:S04]  /*2890*/  IMAD.U32 R2, RZ, RZ, UR4 ;  /* 0x00000004ff027e24 */ /* 0x000fc8000f8e00ff */
[----:B------:R-:W3:Y:S02]  /*28a0*/  REDUX UR7, R2 ;  /* 0x00000000020773c4 */ /* 0x000ee40000000000 */
[----:B------:R4:W-:Y:S01]  /*28b0*/  UTCATOMSWS.AND URZ, UR4 ;  /* 0x0000000400ff79e3 */ /* 0x0009e20008000000 */
[----:B--2---:R-:W-:Y:S01]  /*28c0*/  ISETP.EQ.U32.AND P0, PT, R0, UR5, PT ;  /* 0x0000000500007c0c */ /* 0x004fe2000bf02070 */
[----:B---3--:R-:W-:-:S12]  /*28d0*/  IMAD.U32 R0, RZ, RZ, UR7 ;  /* 0x00000007ff007e24 */ /* 0x008fd8000f8e00ff */
[----:B------:R4:W-:Y:S01]  /*28e0*/  @P0 ATOMS.AND RZ, [UR6], R0 ;  /* 0x00000000ffff098c */ /* 0x0009e2000a800006 */
[----:B------:R-:W-:Y:S05]  /*28f0*/  BRA `(.L_x_67) ;  /* 0x0000000000147947 */ /* 0x000fea0003800000 */
.L_x_69:
[----:B------:R-:W-:-:S07]  /*2900*/  MOV R2, 0x2920 ;  /* 0x0000292000027802 */ /* 0x000fce0000000f00 */
[----:B-1----:R-:W-:Y:S05]  /*2910*/  CALL.REL.NOINC `($__internal_0_$__cuda_sm10x_tcgen05_guardrail_trap_col_being_dealloced_not_returned_by_alloc) ;  /* 0x0000000000447944 */ /* 0x002fea0003c00000 */
[----:B------:R-:W-:Y:S05]  /*2920*/  BRA `(.L_x_67) ;  /* 0x0000000000087947 */ /* 0x000fea0003800000 */
.L_x_68:
[----:B------:R-:W-:-:S07]  /*2930*/  MOV R2, 0x2950 ;  /* 0x0000295000027802 */ /* 0x000fce0000000f00 */
[----:B-1----:R-:W-:Y:S05]  /*2940*/  CALL.REL.NOINC `($__internal_2_$__cuda_sm10x_tcgen05_guardrail_trap_unallocated_columns_being_dealloced) ;  /* 0x0000000000507944 */ /* 0x002fea0003c00000 */
.L_x_67:
[----:B------:R-:W-:Y:S01]  /*2950*/  NOP ;  /* 0x0000000000007918 */ /* 0x000fe20000000000 */
[----:B----4-:R-:W-:Y:S05]  /*2960*/  EXIT ;  /* 0x000000000000794d */ /* 0x010fea0003800000 */
.L_x_56:
[----:B------:R-:W2:Y:S02]  /*2970*/  SYNCS.PHASECHK.TRANS64.TRYWAIT P0, [UR8+0x6000], RZ ;  /* 0x006000ffff0075a7 */ /* 0x000ea40008001108 */
[----:B--2---:R-:W-:Y:S05]  /*2980*/  @!P0 BRA `(.L_x_56) ;  /* 0xfffffffc00f88947 */ /* 0x004fea000383ffff */
[----:B------:R-:W-:Y:S05]  /*2990*/  BRA `(.L_x_70) ;  /* 0xfffffff000507947 */ /* 0x000fea000383ffff */
.L_x_58:
[----:B------:R-:W2:Y:S02]  /*29a0*/  SYNCS.PHASECHK.TRANS64.TRYWAIT P1, [UR8+0x6010], RZ ;  /* 0x006010ffff0075a7 */ /* 0x000ea40008021108 */
[----:B--2---:R-:W-:Y:S05]  /*29b0*/  @!P1 BRA `(.L_x_58) ;  /* 0xfffffffc00f89947 */ /* 0x004fea000383ffff */
[----:B------:R-:W-:Y:S05]  /*29c0*/  BRA `(.L_x_71) ;  /* 0xfffffff000cc7947 */ /* 0x000fea000383ffff */
.L_x_59:
[----:B------:R-:W3:Y:S02]  /*29d0*/  SYNCS.PHASECHK.TRANS64.TRYWAIT P0, [UR28+0x6000], R2 ;  /* 0x00600002ff0075a7 */ /* 0x000ee4000800111c */
[----:B---3--:R-:W-:Y:S05]  /*29e0*/  @!P0 BRA `(.L_x_59) ;  /* 0xfffffffc00f88947 */ /* 0x008fea000383ffff */
[----:B------:R-:W-:Y:S05]  /*29f0*/  BRA `(.L_x_72) ;  /* 0xfffffff4004c7947 */ /* 0x000fea000383ffff */
.L_x_61:
[----:B------:R-:W3:Y:S02]  /*2a00*/  SYNCS.PHASECHK.TRANS64.TRYWAIT P0, [UR28+0x6010], R2 ;  /* 0x00601002ff0075a7 */ /* 0x000ee4000800111c */
[----:B---3--:R-:W-:Y:S05]  /*2a10*/  @!P0 BRA `(.L_x_61) ;  /* 0xfffffffc00f88947 */ /* 0x008fea000383ffff */
[----:B------:R-:W-:Y:S05]  /*2a20*/  BRA `(.L_x_73) ;  /* 0xfffffff400bc7947 */ /* 0x000fea000383ffff */
        .weak           $__internal_0_$__cuda_sm10x_tcgen05_guardrail_trap_col_being_dealloced_not_returned_by_alloc
        .type           $__internal_0_$__cuda_sm10x_tcgen05_guardrail_trap_col_being_dealloced_not_returned_by_alloc,@function
        .size           $__internal_0_$__cuda_sm10x_tcgen05_guardrail_trap_col_being_dealloced_not_returned_by_alloc,($__internal_1_$__cuda_sm10x_tcgen05_guardrail_trap_phase_invalid_during_alloc - $__internal_0_$__cuda_sm10x_tcgen05_guardrail_trap_col_being_dealloced_not_returned_by_alloc)
$__internal_0_$__cuda_sm10x_tcgen05_guardrail_trap_col_being_dealloced_not_returned_by_alloc:
[----:B------:R-:W-:Y:S05]  /*2a30*/  BPT.TRAP 0x1 ;  /* 0x000000040000795c */ /* 0x000fea0000300000 */
[----:B------:R-:W-:-:S04]  /*2a40*/  IMAD.MOV.U32 R3, RZ, RZ, 0x0 ;  /* 0x00000000ff037424 */ /* 0x000fc800078e00ff */
[----:B------:R-:W-:Y:S05]  /*2a50*/  RET.REL.NODEC R2 `(gluon_tcgen05) ;  /* 0xffffffd402687950 */ /* 0x000fea0003c3ffff */
        .weak           $__internal_1_$__cuda_sm10x_tcgen05_guardrail_trap_phase_invalid_during_alloc
        .type           $__internal_1_$__cuda_sm10x_tcgen05_guardrail_trap_phase_invalid_during_alloc,@function
        .size           $__internal_1_$__cuda_sm10x_tcgen05_guardrail_trap_phase_invalid_during_alloc,($__internal_2_$__cuda_sm10x_tcgen05_guardrail_trap_unallocated_columns_being_dealloced - $__internal_1_$__cuda_sm10x_tcgen05_guardrail_trap_phase_invalid_during_alloc)
$__internal_1_$__cuda_sm10x_tcgen05_guardrail_trap_phase_invalid_during_alloc:
[----:B------:R-:W-:Y:S05]  /*2a60*/  BPT.TRAP 0x1 ;  /* 0x000000040000795c */ /* 0x000fea0000300000 */
[----:B------:R-:W-:-:S04]  /*2a70*/  IMAD.MOV.U32 R3, RZ, RZ, 0x0 ;  /* 0x00000000ff037424 */ /* 0x000fc800078e00ff */
[----:B------:R-:W-:Y:S05]  /*2a80*/  RET.REL.NODEC R2 `(gluon_tcgen05) ;  /* 0xffffffd4025c7950 */ /* 0x000fea0003c3ffff */
        .weak           $__internal_2_$__cuda_sm10x_tcgen05_guardrail_trap_unallocated_columns_being_dealloced
        .type           $__internal_2_$__cuda_sm10x_tcgen05_guardrail_trap_unallocated_columns_being_dealloced,@function
        .size           $__internal_2_$__cuda_sm10x_tcgen05_guardrail_trap_unallocated_columns_being_dealloced,(.L_x_77 - $__internal_2_$__cuda_sm10x_tcgen05_guardrail_trap_unallocated_columns_being_dealloced)
$__internal_2_$__cuda_sm10x_tcgen05_guardrail_trap_unallocated_columns_being_dealloced:
[----:B------:R-:W-:Y:S05]  /*2a90*/  BPT.TRAP 0x1 ;  /* 0x000000040000795c */ /* 0x000fea0000300000 */
[----:B------:R-:W-:-:S04]  /*2aa0*/  IMAD.MOV.U32 R3, RZ, RZ, 0x0 ;  /* 0x00000000ff037424 */ /* 0x000fc800078e00ff */
[----:B------:R-:W-:Y:S05]  /*2ab0*/  RET.REL.NODEC R2 `(gluon_tcgen05) ;  /* 0xffffffd402507950 */ /* 0x000fea0003c3ffff */
.L_x_74:
[----:B------:R-:W-:-:S00]  /*2ac0*/  BRA `(.L_x_74) ;  /* 0xfffffffc00fc7947 */ /* 0x000fc0000383ffff */
[----:B------:R-:W-:-:S00]  /*2ad0*/  NOP ;  /* 0x0000000000007918 */ /* 0x000fc00000000000 */
        /* <DEDUP_REMOVED lines=10> */
.L_x_77:


//--------------------- .nv.shared.gluon_tcgen05  --------------------------
	.section	.nv.shared.gluon_tcgen05,"aw",@nobits
	.sectionflags	@""
	.align	16
	.zero		1024


//--------------------- .nv.shared.reserved.0     --------------------------
	.section	.nv.shared.reserved.0,"aw",@nobits
	.align	8
	.weak		__nv_reservedSMEM_offset_0_alias
	.size		__nv_reservedSMEM_offset_0_alias, 0, 64
	.other		__nv_reservedSMEM_offset_0_alias,@"STO_CUDA_RESERVED_SHARED STV_DEFAULT"
__nv_reservedSMEM_offset_0_alias:
	.zero		0
.nv.shared.reserved.0:
	.zero		64
	.weak		__nv_reservedSMEM_allocation_phase
	.type		__nv_reservedSMEM_allocation_phase,@object
	.size		__nv_reservedSMEM_allocation_phase,(.L_0 - __nv_reservedSMEM_allocation_phase)
__nv_reservedSMEM_allocation_phase:
	.zero		1
.L_0:
	.zero		7
	.weak		__nv_reservedSMEM_devtool_atexit_pc
	.type		__nv_reservedSMEM_devtool_atexit_pc,@object
	.size		__nv_reservedSMEM_devtool_atexit_pc,(__nv_reservedSMEM_allocation_mask - __nv_reservedSMEM_devtool_atexit_pc)
__nv_reservedSMEM_devtool_atexit_pc:
	.zero		8
	.weak		__nv_reservedSMEM_allocation_mask
	.type		__nv_reservedSMEM_allocation_mask,@object
	.size		__nv_reservedSMEM_allocation_mask,(.L_2 - __nv_reservedSMEM_allocation_mask)
__nv_reservedSMEM_allocation_mask:
	.zero		4
.L_2:


//--------------------- .nv.constant0.gluon_tcgen05 --------------------------
	.section	.nv.constant0.gluon_tcgen05,"a",@progbits
	.sectionflags	@""
	.align	4
.nv.constant0.gluon_tcgen05:
	.zero		976


//--------------------- SYMBOLS --------------------------

	.type		.nv.reservedSmem.offset0,@object
	.size		.nv.reservedSmem.offset0,0x4
	.type		.nv.reservedSmem.cap,@object
	.size		.nv.reservedSmem.cap,0x4
